//
// Generated by NVIDIA NVVM Compiler
//
// Compiler Build ID: CL-36424714
// Cuda compilation tools, release 13.0, V13.0.88
// Based on NVVM 20.0.0
//

.version 9.0
.target sm_100
.address_size 64

	// .globl	_Z18compress_calc_gradIfEvPT_PKS0_S3_S3_iii

.visible .entry _Z18compress_calc_gradIfEvPT_PKS0_S3_S3_iii(
	.param .u64 .ptr .align 1 _Z18compress_calc_gradIfEvPT_PKS0_S3_S3_iii_param_0,
	.param .u64 .ptr .align 1 _Z18compress_calc_gradIfEvPT_PKS0_S3_S3_iii_param_1,
	.param .u64 .ptr .align 1 _Z18compress_calc_gradIfEvPT_PKS0_S3_S3_iii_param_2,
	.param .u64 .ptr .align 1 _Z18compress_calc_gradIfEvPT_PKS0_S3_S3_iii_param_3,
	.param .u32 _Z18compress_calc_gradIfEvPT_PKS0_S3_S3_iii_param_4,
	.param .u32 _Z18compress_calc_gradIfEvPT_PKS0_S3_S3_iii_param_5,
	.param .u32 _Z18compress_calc_gradIfEvPT_PKS0_S3_S3_iii_param_6
)
{
	.reg .pred 	%p<18>;
	.reg .b32 	%r<65>;
	.reg .b32 	%f<172>;
	.reg .b64 	%rd<45>;

	ld.param.u64 	%rd7, [_Z18compress_calc_gradIfEvPT_PKS0_S3_S3_iii_param_0];
	ld.param.u64 	%rd6, [_Z18compress_calc_gradIfEvPT_PKS0_S3_S3_iii_param_1];
	ld.param.u64 	%rd8, [_Z18compress_calc_gradIfEvPT_PKS0_S3_S3_iii_param_2];
	ld.param.u32 	%r35, [_Z18compress_calc_gradIfEvPT_PKS0_S3_S3_iii_param_4];
	ld.param.u32 	%r33, [_Z18compress_calc_gradIfEvPT_PKS0_S3_S3_iii_param_5];
	ld.param.u32 	%r34, [_Z18compress_calc_gradIfEvPT_PKS0_S3_S3_iii_param_6];
	cvta.to.global.u64 	%rd1, %rd7;
	cvta.to.global.u64 	%rd2, %rd8;
	mov.u32 	%r36, %ctaid.x;
	mov.u32 	%r37, %ntid.x;
	mov.u32 	%r38, %tid.x;
	mad.lo.s32 	%r1, %r36, %r37, %r38;
	setp.ge.s32 	%p1, %r1, %r35;
	@%p1 bra 	$L__BB0_22;
	cvta.to.global.u64 	%rd3, %rd6;
	mul.lo.s32 	%r2, %r33, %r1;
	setp.lt.s32 	%p2, %r33, 1;
	@%p2 bra 	$L__BB0_22;
	mul.wide.s32 	%rd9, %r1, 4;
	add.s64 	%rd10, %rd3, %rd9;
	ld.global.f32 	%f5, [%rd10];
	setp.ne.s32 	%p3, %r34, 4;
	mul.f32 	%f6, %f5, 0f40A00000;
	mul.f32 	%f7, %f5, %f6;
	mul.f32 	%f8, %f5, %f7;
	mul.f32 	%f1, %f5, %f8;
	mul.f32 	%f9, %f5, 0f40800000;
	mul.f32 	%f10, %f5, %f9;
	mul.f32 	%f2, %f5, %f10;
	mul.f32 	%f11, %f5, 0f40400000;
	mul.f32 	%f3, %f5, %f11;
	add.f32 	%f4, %f5, %f5;
	@%p3 bra 	$L__BB0_14;
	and.b32  	%r3, %r33, 7;
	setp.lt.u32 	%p10, %r33, 8;
	mov.b32 	%r58, 0;
	@%p10 bra 	$L__BB0_6;
	and.b32  	%r58, %r33, 2147483640;
	neg.s32 	%r56, %r58;
	shl.b32 	%r55, %r2, 2;
	add.s64 	%rd4, %rd1, 16;
	mov.u32 	%r54, %r2;
$L__BB0_5:
	.pragma "nounroll";
	mul.wide.s32 	%rd29, %r54, 4;
	add.s64 	%rd30, %rd4, %rd29;
	mul.wide.s32 	%rd31, %r55, 4;
	add.s64 	%rd32, %rd2, %rd31;
	ld.global.f32 	%f82, [%rd32+8];
	ld.global.f32 	%f83, [%rd32+4];
	ld.global.f32 	%f84, [%rd32];
	mul.f32 	%f85, %f4, %f83;
	fma.rn.f32 	%f86, %f3, %f84, %f85;
	add.f32 	%f87, %f82, %f86;
	st.global.f32 	[%rd30+-16], %f87;
	ld.global.f32 	%f88, [%rd32+24];
	ld.global.f32 	%f89, [%rd32+20];
	ld.global.f32 	%f90, [%rd32+16];
	mul.f32 	%f91, %f4, %f89;
	fma.rn.f32 	%f92, %f3, %f90, %f91;
	add.f32 	%f93, %f88, %f92;
	st.global.f32 	[%rd30+-12], %f93;
	ld.global.f32 	%f94, [%rd32+40];
	ld.global.f32 	%f95, [%rd32+36];
	ld.global.f32 	%f96, [%rd32+32];
	mul.f32 	%f97, %f4, %f95;
	fma.rn.f32 	%f98, %f3, %f96, %f97;
	add.f32 	%f99, %f94, %f98;
	st.global.f32 	[%rd30+-8], %f99;
	ld.global.f32 	%f100, [%rd32+56];
	ld.global.f32 	%f101, [%rd32+52];
	ld.global.f32 	%f102, [%rd32+48];
	mul.f32 	%f103, %f4, %f101;
	fma.rn.f32 	%f104, %f3, %f102, %f103;
	add.f32 	%f105, %f100, %f104;
	st.global.f32 	[%rd30+-4], %f105;
	ld.global.f32 	%f106, [%rd32+72];
	ld.global.f32 	%f107, [%rd32+68];
	ld.global.f32 	%f108, [%rd32+64];
	mul.f32 	%f109, %f4, %f107;
	fma.rn.f32 	%f110, %f3, %f108, %f109;
	add.f32 	%f111, %f106, %f110;
	st.global.f32 	[%rd30], %f111;
	ld.global.f32 	%f112, [%rd32+88];
	ld.global.f32 	%f113, [%rd32+84];
	ld.global.f32 	%f114, [%rd32+80];
	mul.f32 	%f115, %f4, %f113;
	fma.rn.f32 	%f116, %f3, %f114, %f115;
	add.f32 	%f117, %f112, %f116;
	st.global.f32 	[%rd30+4], %f117;
	ld.global.f32 	%f118, [%rd32+104];
	ld.global.f32 	%f119, [%rd32+100];
	ld.global.f32 	%f120, [%rd32+96];
	mul.f32 	%f121, %f4, %f119;
	fma.rn.f32 	%f122, %f3, %f120, %f121;
	add.f32 	%f123, %f118, %f122;
	st.global.f32 	[%rd30+8], %f123;
	ld.global.f32 	%f124, [%rd32+120];
	ld.global.f32 	%f125, [%rd32+116];
	ld.global.f32 	%f126, [%rd32+112];
	mul.f32 	%f127, %f4, %f125;
	fma.rn.f32 	%f128, %f3, %f126, %f127;
	add.f32 	%f129, %f124, %f128;
	st.global.f32 	[%rd30+12], %f129;
	add.s32 	%r56, %r56, 8;
	add.s32 	%r55, %r55, 32;
	add.s32 	%r54, %r54, 8;
	setp.ne.s32 	%p11, %r56, 0;
	@%p11 bra 	$L__BB0_5;
$L__BB0_6:
	setp.eq.s32 	%p12, %r3, 0;
	@%p12 bra 	$L__BB0_22;
	and.b32  	%r14, %r33, 3;
	setp.lt.u32 	%p13, %r3, 4;
	@%p13 bra 	$L__BB0_9;
	add.s32 	%r47, %r58, %r2;
	shl.b32 	%r48, %r47, 2;
	mul.wide.s32 	%rd33, %r48, 4;
	add.s64 	%rd34, %rd2, %rd33;
	ld.global.f32 	%f130, [%rd34+8];
	ld.global.f32 	%f131, [%rd34+4];
	ld.global.f32 	%f132, [%rd34];
	mul.f32 	%f133, %f4, %f131;
	fma.rn.f32 	%f134, %f3, %f132, %f133;
	add.f32 	%f135, %f130, %f134;
	mul.wide.s32 	%rd35, %r47, 4;
	add.s64 	%rd36, %rd1, %rd35;
	st.global.f32 	[%rd36], %f135;
	ld.global.f32 	%f136, [%rd34+24];
	ld.global.f32 	%f137, [%rd34+20];
	ld.global.f32 	%f138, [%rd34+16];
	mul.f32 	%f139, %f4, %f137;
	fma.rn.f32 	%f140, %f3, %f138, %f139;
	add.f32 	%f141, %f136, %f140;
	st.global.f32 	[%rd36+4], %f141;
	ld.global.f32 	%f142, [%rd34+40];
	ld.global.f32 	%f143, [%rd34+36];
	ld.global.f32 	%f144, [%rd34+32];
	mul.f32 	%f145, %f4, %f143;
	fma.rn.f32 	%f146, %f3, %f144, %f145;
	add.f32 	%f147, %f142, %f146;
	st.global.f32 	[%rd36+8], %f147;
	ld.global.f32 	%f148, [%rd34+56];
	ld.global.f32 	%f149, [%rd34+52];
	ld.global.f32 	%f150, [%rd34+48];
	mul.f32 	%f151, %f4, %f149;
	fma.rn.f32 	%f152, %f3, %f150, %f151;
	add.f32 	%f153, %f148, %f152;
	st.global.f32 	[%rd36+12], %f153;
	add.s32 	%r58, %r58, 4;
$L__BB0_9:
	setp.eq.s32 	%p14, %r14, 0;
	@%p14 bra 	$L__BB0_22;
	setp.eq.s32 	%p15, %r14, 1;
	@%p15 bra 	$L__BB0_12;
	add.s32 	%r49, %r58, %r2;
	shl.b32 	%r50, %r49, 2;
	mul.wide.s32 	%rd37, %r50, 4;
	add.s64 	%rd38, %rd2, %rd37;
	ld.global.f32 	%f154, [%rd38+8];
	ld.global.f32 	%f155, [%rd38+4];
	ld.global.f32 	%f156, [%rd38];
	mul.f32 	%f157, %f4, %f155;
	fma.rn.f32 	%f158, %f3, %f156, %f157;
	add.f32 	%f159, %f154, %f158;
	mul.wide.s32 	%rd39, %r49, 4;
	add.s64 	%rd40, %rd1, %rd39;
	st.global.f32 	[%rd40], %f159;
	ld.global.f32 	%f160, [%rd38+24];
	ld.global.f32 	%f161, [%rd38+20];
	ld.global.f32 	%f162, [%rd38+16];
	mul.f32 	%f163, %f4, %f161;
	fma.rn.f32 	%f164, %f3, %f162, %f163;
	add.f32 	%f165, %f160, %f164;
	st.global.f32 	[%rd40+4], %f165;
	add.s32 	%r58, %r58, 2;
$L__BB0_12:
	and.b32  	%r51, %r33, 1;
	setp.eq.b32 	%p16, %r51, 1;
	not.pred 	%p17, %p16;
	@%p17 bra 	$L__BB0_22;
	add.s32 	%r52, %r58, %r2;
	shl.b32 	%r53, %r52, 2;
	mul.wide.s32 	%rd41, %r53, 4;
	add.s64 	%rd42, %rd2, %rd41;
	ld.global.f32 	%f166, [%rd42+8];
	ld.global.f32 	%f167, [%rd42+4];
	ld.global.f32 	%f168, [%rd42];
	mul.f32 	%f169, %f4, %f167;
	fma.rn.f32 	%f170, %f3, %f168, %f169;
	add.f32 	%f171, %f166, %f170;
	mul.wide.s32 	%rd43, %r52, 4;
	add.s64 	%rd44, %rd1, %rd43;
	st.global.f32 	[%rd44], %f171;
	bra.uni 	$L__BB0_22;
$L__BB0_14:
	and.b32  	%r19, %r33, 3;
	setp.lt.u32 	%p4, %r33, 4;
	mov.b32 	%r64, 0;
	@%p4 bra 	$L__BB0_17;
	and.b32  	%r64, %r33, 2147483644;
	neg.s32 	%r62, %r64;
	add.s64 	%rd5, %rd1, 8;
	mul.lo.s32 	%r40, %r34, %r33;
	mul.lo.s32 	%r60, %r40, %r1;
	shl.b32 	%r23, %r34, 2;
	mul.wide.s32 	%rd15, %r34, 4;
	mov.u32 	%r61, %r2;
$L__BB0_16:
	.pragma "nounroll";
	mul.wide.s32 	%rd11, %r61, 4;
	add.s64 	%rd12, %rd5, %rd11;
	mul.wide.s32 	%rd13, %r60, 4;
	add.s64 	%rd14, %rd2, %rd13;
	ld.global.f32 	%f12, [%rd14+8];
	ld.global.f32 	%f13, [%rd14+4];
	ld.global.f32 	%f14, [%rd14];
	ld.global.f32 	%f15, [%rd14+12];
	ld.global.f32 	%f16, [%rd14+16];
	mul.f32 	%f17, %f2, %f13;
	fma.rn.f32 	%f18, %f1, %f14, %f17;
	fma.rn.f32 	%f19, %f3, %f12, %f18;
	fma.rn.f32 	%f20, %f4, %f15, %f19;
	add.f32 	%f21, %f16, %f20;
	st.global.f32 	[%rd12+-8], %f21;
	add.s64 	%rd16, %rd14, %rd15;
	ld.global.f32 	%f22, [%rd16+8];
	ld.global.f32 	%f23, [%rd16+4];
	ld.global.f32 	%f24, [%rd16];
	ld.global.f32 	%f25, [%rd16+12];
	ld.global.f32 	%f26, [%rd16+16];
	mul.f32 	%f27, %f2, %f23;
	fma.rn.f32 	%f28, %f1, %f24, %f27;
	fma.rn.f32 	%f29, %f3, %f22, %f28;
	fma.rn.f32 	%f30, %f4, %f25, %f29;
	add.f32 	%f31, %f26, %f30;
	st.global.f32 	[%rd12+-4], %f31;
	add.s64 	%rd17, %rd16, %rd15;
	ld.global.f32 	%f32, [%rd17+8];
	ld.global.f32 	%f33, [%rd17+4];
	ld.global.f32 	%f34, [%rd17];
	ld.global.f32 	%f35, [%rd17+12];
	ld.global.f32 	%f36, [%rd17+16];
	mul.f32 	%f37, %f2, %f33;
	fma.rn.f32 	%f38, %f1, %f34, %f37;
	fma.rn.f32 	%f39, %f3, %f32, %f38;
	fma.rn.f32 	%f40, %f4, %f35, %f39;
	add.f32 	%f41, %f36, %f40;
	st.global.f32 	[%rd12], %f41;
	add.s64 	%rd18, %rd17, %rd15;
	ld.global.f32 	%f42, [%rd18+8];
	ld.global.f32 	%f43, [%rd18+4];
	ld.global.f32 	%f44, [%rd18];
	ld.global.f32 	%f45, [%rd18+12];
	ld.global.f32 	%f46, [%rd18+16];
	mul.f32 	%f47, %f2, %f43;
	fma.rn.f32 	%f48, %f1, %f44, %f47;
	fma.rn.f32 	%f49, %f3, %f42, %f48;
	fma.rn.f32 	%f50, %f4, %f45, %f49;
	add.f32 	%f51, %f46, %f50;
	st.global.f32 	[%rd12+4], %f51;
	add.s32 	%r62, %r62, 4;
	add.s32 	%r61, %r61, 4;
	add.s32 	%r60, %r60, %r23;
	setp.ne.s32 	%p5, %r62, 0;
	@%p5 bra 	$L__BB0_16;
$L__BB0_17:
	setp.eq.s32 	%p6, %r19, 0;
	@%p6 bra 	$L__BB0_22;
	setp.eq.s32 	%p7, %r19, 1;
	@%p7 bra 	$L__BB0_20;
	add.s32 	%r41, %r64, %r2;
	mul.lo.s32 	%r42, %r41, %r34;
	mul.wide.s32 	%rd19, %r42, 4;
	add.s64 	%rd20, %rd2, %rd19;
	ld.global.f32 	%f52, [%rd20+8];
	ld.global.f32 	%f53, [%rd20+4];
	ld.global.f32 	%f54, [%rd20];
	ld.global.f32 	%f55, [%rd20+12];
	ld.global.f32 	%f56, [%rd20+16];
	mul.f32 	%f57, %f2, %f53;
	fma.rn.f32 	%f58, %f1, %f54, %f57;
	fma.rn.f32 	%f59, %f3, %f52, %f58;
	fma.rn.f32 	%f60, %f4, %f55, %f59;
	add.f32 	%f61, %f56, %f60;
	mul.wide.s32 	%rd21, %r41, 4;
	add.s64 	%rd22, %rd1, %rd21;
	st.global.f32 	[%rd22], %f61;
	mul.wide.s32 	%rd23, %r34, 4;
	add.s64 	%rd24, %rd20, %rd23;
	ld.global.f32 	%f62, [%rd24+8];
	ld.global.f32 	%f63, [%rd24+4];
	ld.global.f32 	%f64, [%rd24];
	ld.global.f32 	%f65, [%rd24+12];
	ld.global.f32 	%f66, [%rd24+16];
	mul.f32 	%f67, %f2, %f63;
	fma.rn.f32 	%f68, %f1, %f64, %f67;
	fma.rn.f32 	%f69, %f3, %f62, %f68;
	fma.rn.f32 	%f70, %f4, %f65, %f69;
	add.f32 	%f71, %f66, %f70;
	st.global.f32 	[%rd22+4], %f71;
	add.s32 	%r64, %r64, 2;
$L__BB0_20:
	and.b32  	%r43, %r33, 1;
	setp.eq.b32 	%p8, %r43, 1;
	not.pred 	%p9, %p8;
	@%p9 bra 	$L__BB0_22;
	add.s32 	%r44, %r64, %r2;
	mul.lo.s32 	%r45, %r44, %r34;
	mul.wide.s32 	%rd25, %r45, 4;
	add.s64 	%rd26, %rd2, %rd25;
	ld.global.f32 	%f72, [%rd26+8];
	ld.global.f32 	%f73, [%rd26+4];
	ld.global.f32 	%f74, [%rd26];
	ld.global.f32 	%f75, [%rd26+12];
	ld.global.f32 	%f76, [%rd26+16];
	mul.f32 	%f77, %f2, %f73;
	fma.rn.f32 	%f78, %f1, %f74, %f77;
	fma.rn.f32 	%f79, %f3, %f72, %f78;
	fma.rn.f32 	%f80, %f4, %f75, %f79;
	add.f32 	%f81, %f76, %f80;
	mul.wide.s32 	%rd27, %r44, 4;
	add.s64 	%rd28, %rd1, %rd27;
	st.global.f32 	[%rd28], %f81;
$L__BB0_22:
	ret;

}
	// .globl	_Z18compress_calc_gradIdEvPT_PKS0_S3_S3_iii
.visible .entry _Z18compress_calc_gradIdEvPT_PKS0_S3_S3_iii(
	.param .u64 .ptr .align 1 _Z18compress_calc_gradIdEvPT_PKS0_S3_S3_iii_param_0,
	.param .u64 .ptr .align 1 _Z18compress_calc_gradIdEvPT_PKS0_S3_S3_iii_param_1,
	.param .u64 .ptr .align 1 _Z18compress_calc_gradIdEvPT_PKS0_S3_S3_iii_param_2,
	.param .u64 .ptr .align 1 _Z18compress_calc_gradIdEvPT_PKS0_S3_S3_iii_param_3,
	.param .u32 _Z18compress_calc_gradIdEvPT_PKS0_S3_S3_iii_param_4,
	.param .u32 _Z18compress_calc_gradIdEvPT_PKS0_S3_S3_iii_param_5,
	.param .u32 _Z18compress_calc_gradIdEvPT_PKS0_S3_S3_iii_param_6
)
{
	.reg .pred 	%p<18>;
	.reg .b32 	%r<71>;
	.reg .b64 	%rd<56>;
	.reg .b64 	%fd<172>;

	ld.param.u64 	%rd7, [_Z18compress_calc_gradIdEvPT_PKS0_S3_S3_iii_param_0];
	ld.param.u64 	%rd8, [_Z18compress_calc_gradIdEvPT_PKS0_S3_S3_iii_param_1];
	ld.param.u64 	%rd9, [_Z18compress_calc_gradIdEvPT_PKS0_S3_S3_iii_param_2];
	ld.param.u32 	%r34, [_Z18compress_calc_gradIdEvPT_PKS0_S3_S3_iii_param_4];
	ld.param.u32 	%r32, [_Z18compress_calc_gradIdEvPT_PKS0_S3_S3_iii_param_5];
	cvta.to.global.u64 	%rd1, %rd7;
	cvta.to.global.u64 	%rd2, %rd9;
	mov.u32 	%r35, %ctaid.x;
	mov.u32 	%r36, %ntid.x;
	mov.u32 	%r37, %tid.x;
	mad.lo.s32 	%r1, %r35, %r36, %r37;
	setp.ge.s32 	%p1, %r1, %r34;
	@%p1 bra 	$L__BB1_22;
	cvta.to.global.u64 	%rd3, %rd8;
	mul.lo.s32 	%r2, %r32, %r1;
	setp.lt.s32 	%p2, %r32, 1;
	@%p2 bra 	$L__BB1_22;
	ld.param.u32 	%r55, [_Z18compress_calc_gradIdEvPT_PKS0_S3_S3_iii_param_6];
	mul.wide.s32 	%rd10, %r1, 8;
	add.s64 	%rd11, %rd3, %rd10;
	ld.global.f64 	%fd5, [%rd11];
	setp.ne.s32 	%p3, %r55, 4;
	mul.f64 	%fd6, %fd5, 0d4014000000000000;
	mul.f64 	%fd7, %fd5, %fd6;
	mul.f64 	%fd8, %fd5, %fd7;
	mul.f64 	%fd1, %fd5, %fd8;
	mul.f64 	%fd9, %fd5, 0d4010000000000000;
	mul.f64 	%fd10, %fd5, %fd9;
	mul.f64 	%fd2, %fd5, %fd10;
	mul.f64 	%fd11, %fd5, 0d4008000000000000;
	mul.f64 	%fd3, %fd5, %fd11;
	add.f64 	%fd4, %fd5, %fd5;
	@%p3 bra 	$L__BB1_14;
	and.b32  	%r3, %r32, 7;
	setp.lt.u32 	%p10, %r32, 8;
	mov.b32 	%r64, 0;
	@%p10 bra 	$L__BB1_6;
	and.b32  	%r64, %r32, 2147483640;
	neg.s32 	%r62, %r64;
	shl.b32 	%r61, %r2, 2;
	add.s64 	%rd4, %rd1, 32;
	mov.u32 	%r60, %r2;
$L__BB1_5:
	.pragma "nounroll";
	mul.wide.s32 	%rd34, %r60, 8;
	add.s64 	%rd35, %rd4, %rd34;
	mul.wide.s32 	%rd36, %r61, 8;
	add.s64 	%rd37, %rd2, %rd36;
	ld.global.f64 	%fd82, [%rd37+16];
	ld.global.f64 	%fd83, [%rd37+8];
	ld.global.f64 	%fd84, [%rd37];
	mul.f64 	%fd85, %fd4, %fd83;
	fma.rn.f64 	%fd86, %fd3, %fd84, %fd85;
	add.f64 	%fd87, %fd82, %fd86;
	st.global.f64 	[%rd35+-32], %fd87;
	ld.global.f64 	%fd88, [%rd37+48];
	ld.global.f64 	%fd89, [%rd37+40];
	ld.global.f64 	%fd90, [%rd37+32];
	mul.f64 	%fd91, %fd4, %fd89;
	fma.rn.f64 	%fd92, %fd3, %fd90, %fd91;
	add.f64 	%fd93, %fd88, %fd92;
	st.global.f64 	[%rd35+-24], %fd93;
	ld.global.f64 	%fd94, [%rd37+80];
	ld.global.f64 	%fd95, [%rd37+72];
	ld.global.f64 	%fd96, [%rd37+64];
	mul.f64 	%fd97, %fd4, %fd95;
	fma.rn.f64 	%fd98, %fd3, %fd96, %fd97;
	add.f64 	%fd99, %fd94, %fd98;
	st.global.f64 	[%rd35+-16], %fd99;
	ld.global.f64 	%fd100, [%rd37+112];
	ld.global.f64 	%fd101, [%rd37+104];
	ld.global.f64 	%fd102, [%rd37+96];
	mul.f64 	%fd103, %fd4, %fd101;
	fma.rn.f64 	%fd104, %fd3, %fd102, %fd103;
	add.f64 	%fd105, %fd100, %fd104;
	st.global.f64 	[%rd35+-8], %fd105;
	ld.global.f64 	%fd106, [%rd37+144];
	ld.global.f64 	%fd107, [%rd37+136];
	ld.global.f64 	%fd108, [%rd37+128];
	mul.f64 	%fd109, %fd4, %fd107;
	fma.rn.f64 	%fd110, %fd3, %fd108, %fd109;
	add.f64 	%fd111, %fd106, %fd110;
	st.global.f64 	[%rd35], %fd111;
	ld.global.f64 	%fd112, [%rd37+176];
	ld.global.f64 	%fd113, [%rd37+168];
	ld.global.f64 	%fd114, [%rd37+160];
	mul.f64 	%fd115, %fd4, %fd113;
	fma.rn.f64 	%fd116, %fd3, %fd114, %fd115;
	add.f64 	%fd117, %fd112, %fd116;
	st.global.f64 	[%rd35+8], %fd117;
	ld.global.f64 	%fd118, [%rd37+208];
	ld.global.f64 	%fd119, [%rd37+200];
	ld.global.f64 	%fd120, [%rd37+192];
	mul.f64 	%fd121, %fd4, %fd119;
	fma.rn.f64 	%fd122, %fd3, %fd120, %fd121;
	add.f64 	%fd123, %fd118, %fd122;
	st.global.f64 	[%rd35+16], %fd123;
	ld.global.f64 	%fd124, [%rd37+240];
	ld.global.f64 	%fd125, [%rd37+232];
	ld.global.f64 	%fd126, [%rd37+224];
	mul.f64 	%fd127, %fd4, %fd125;
	fma.rn.f64 	%fd128, %fd3, %fd126, %fd127;
	add.f64 	%fd129, %fd124, %fd128;
	st.global.f64 	[%rd35+24], %fd129;
	add.s32 	%r62, %r62, 8;
	add.s32 	%r61, %r61, 32;
	add.s32 	%r60, %r60, 8;
	setp.ne.s32 	%p11, %r62, 0;
	@%p11 bra 	$L__BB1_5;
$L__BB1_6:
	setp.eq.s32 	%p12, %r3, 0;
	@%p12 bra 	$L__BB1_22;
	ld.param.u64 	%rd53, [_Z18compress_calc_gradIdEvPT_PKS0_S3_S3_iii_param_0];
	cvta.to.global.u64 	%rd5, %rd53;
	and.b32  	%r14, %r32, 3;
	setp.lt.u32 	%p13, %r3, 4;
	@%p13 bra 	$L__BB1_9;
	add.s32 	%r48, %r64, %r2;
	shl.b32 	%r49, %r48, 2;
	mul.wide.s32 	%rd38, %r49, 8;
	add.s64 	%rd39, %rd2, %rd38;
	ld.global.f64 	%fd130, [%rd39+16];
	ld.global.f64 	%fd131, [%rd39+8];
	ld.global.f64 	%fd132, [%rd39];
	mul.f64 	%fd133, %fd4, %fd131;
	fma.rn.f64 	%fd134, %fd3, %fd132, %fd133;
	add.f64 	%fd135, %fd130, %fd134;
	mul.wide.s32 	%rd40, %r48, 8;
	add.s64 	%rd41, %rd5, %rd40;
	st.global.f64 	[%rd41], %fd135;
	ld.global.f64 	%fd136, [%rd39+48];
	ld.global.f64 	%fd137, [%rd39+40];
	ld.global.f64 	%fd138, [%rd39+32];
	mul.f64 	%fd139, %fd4, %fd137;
	fma.rn.f64 	%fd140, %fd3, %fd138, %fd139;
	add.f64 	%fd141, %fd136, %fd140;
	st.global.f64 	[%rd41+8], %fd141;
	ld.global.f64 	%fd142, [%rd39+80];
	ld.global.f64 	%fd143, [%rd39+72];
	ld.global.f64 	%fd144, [%rd39+64];
	mul.f64 	%fd145, %fd4, %fd143;
	fma.rn.f64 	%fd146, %fd3, %fd144, %fd145;
	add.f64 	%fd147, %fd142, %fd146;
	st.global.f64 	[%rd41+16], %fd147;
	ld.global.f64 	%fd148, [%rd39+112];
	ld.global.f64 	%fd149, [%rd39+104];
	ld.global.f64 	%fd150, [%rd39+96];
	mul.f64 	%fd151, %fd4, %fd149;
	fma.rn.f64 	%fd152, %fd3, %fd150, %fd151;
	add.f64 	%fd153, %fd148, %fd152;
	st.global.f64 	[%rd41+24], %fd153;
	add.s32 	%r64, %r64, 4;
$L__BB1_9:
	setp.eq.s32 	%p14, %r14, 0;
	@%p14 bra 	$L__BB1_22;
	setp.eq.s32 	%p15, %r14, 1;
	@%p15 bra 	$L__BB1_12;
	add.s32 	%r50, %r64, %r2;
	shl.b32 	%r51, %r50, 2;
	mul.wide.s32 	%rd42, %r51, 8;
	add.s64 	%rd43, %rd2, %rd42;
	ld.global.f64 	%fd154, [%rd43+16];
	ld.global.f64 	%fd155, [%rd43+8];
	ld.global.f64 	%fd156, [%rd43];
	mul.f64 	%fd157, %fd4, %fd155;
	fma.rn.f64 	%fd158, %fd3, %fd156, %fd157;
	add.f64 	%fd159, %fd154, %fd158;
	mul.wide.s32 	%rd44, %r50, 8;
	add.s64 	%rd45, %rd5, %rd44;
	st.global.f64 	[%rd45], %fd159;
	ld.global.f64 	%fd160, [%rd43+48];
	ld.global.f64 	%fd161, [%rd43+40];
	ld.global.f64 	%fd162, [%rd43+32];
	mul.f64 	%fd163, %fd4, %fd161;
	fma.rn.f64 	%fd164, %fd3, %fd162, %fd163;
	add.f64 	%fd165, %fd160, %fd164;
	st.global.f64 	[%rd45+8], %fd165;
	add.s32 	%r64, %r64, 2;
$L__BB1_12:
	and.b32  	%r52, %r32, 1;
	setp.eq.b32 	%p16, %r52, 1;
	not.pred 	%p17, %p16;
	@%p17 bra 	$L__BB1_22;
	add.s32 	%r53, %r64, %r2;
	shl.b32 	%r54, %r53, 2;
	mul.wide.s32 	%rd46, %r54, 8;
	add.s64 	%rd47, %rd2, %rd46;
	ld.global.f64 	%fd166, [%rd47+16];
	ld.global.f64 	%fd167, [%rd47+8];
	ld.global.f64 	%fd168, [%rd47];
	mul.f64 	%fd169, %fd4, %fd167;
	fma.rn.f64 	%fd170, %fd3, %fd168, %fd169;
	add.f64 	%fd171, %fd166, %fd170;
	mul.wide.s32 	%rd48, %r53, 8;
	add.s64 	%rd49, %rd5, %rd48;
	st.global.f64 	[%rd49], %fd171;
	bra.uni 	$L__BB1_22;
$L__BB1_14:
	setp.lt.u32 	%p4, %r32, 4;
	mov.b32 	%r70, 0;
	@%p4 bra 	$L__BB1_17;
	ld.param.u32 	%r56, [_Z18compress_calc_gradIdEvPT_PKS0_S3_S3_iii_param_6];
	and.b32  	%r70, %r32, 2147483644;
	neg.s32 	%r68, %r70;
	mul.lo.s32 	%r40, %r56, %r32;
	mul.lo.s32 	%r66, %r40, %r1;
	mov.u32 	%r67, %r2;
$L__BB1_16:
	.pragma "nounroll";
	ld.param.u32 	%r57, [_Z18compress_calc_gradIdEvPT_PKS0_S3_S3_iii_param_6];
	ld.param.u64 	%rd54, [_Z18compress_calc_gradIdEvPT_PKS0_S3_S3_iii_param_2];
	ld.param.u64 	%rd50, [_Z18compress_calc_gradIdEvPT_PKS0_S3_S3_iii_param_0];
	mul.wide.s32 	%rd12, %r67, 8;
	cvta.to.global.u64 	%rd13, %rd50;
	add.s64 	%rd14, %rd13, %rd12;
	cvta.to.global.u64 	%rd15, %rd54;
	mul.wide.s32 	%rd16, %r66, 8;
	add.s64 	%rd17, %rd15, %rd16;
	ld.global.f64 	%fd12, [%rd17+16];
	ld.global.f64 	%fd13, [%rd17+8];
	ld.global.f64 	%fd14, [%rd17];
	ld.global.f64 	%fd15, [%rd17+24];
	ld.global.f64 	%fd16, [%rd17+32];
	mul.f64 	%fd17, %fd2, %fd13;
	fma.rn.f64 	%fd18, %fd1, %fd14, %fd17;
	fma.rn.f64 	%fd19, %fd3, %fd12, %fd18;
	fma.rn.f64 	%fd20, %fd4, %fd15, %fd19;
	add.f64 	%fd21, %fd16, %fd20;
	st.global.f64 	[%rd14], %fd21;
	mul.wide.s32 	%rd18, %r57, 8;
	add.s64 	%rd19, %rd17, %rd18;
	ld.global.f64 	%fd22, [%rd19+16];
	ld.global.f64 	%fd23, [%rd19+8];
	ld.global.f64 	%fd24, [%rd19];
	ld.global.f64 	%fd25, [%rd19+24];
	ld.global.f64 	%fd26, [%rd19+32];
	mul.f64 	%fd27, %fd2, %fd23;
	fma.rn.f64 	%fd28, %fd1, %fd24, %fd27;
	fma.rn.f64 	%fd29, %fd3, %fd22, %fd28;
	fma.rn.f64 	%fd30, %fd4, %fd25, %fd29;
	add.f64 	%fd31, %fd26, %fd30;
	st.global.f64 	[%rd14+8], %fd31;
	add.s64 	%rd20, %rd19, %rd18;
	ld.global.f64 	%fd32, [%rd20+16];
	ld.global.f64 	%fd33, [%rd20+8];
	ld.global.f64 	%fd34, [%rd20];
	ld.global.f64 	%fd35, [%rd20+24];
	ld.global.f64 	%fd36, [%rd20+32];
	mul.f64 	%fd37, %fd2, %fd33;
	fma.rn.f64 	%fd38, %fd1, %fd34, %fd37;
	fma.rn.f64 	%fd39, %fd3, %fd32, %fd38;
	fma.rn.f64 	%fd40, %fd4, %fd35, %fd39;
	add.f64 	%fd41, %fd36, %fd40;
	st.global.f64 	[%rd14+16], %fd41;
	add.s64 	%rd21, %rd20, %rd18;
	ld.global.f64 	%fd42, [%rd21+16];
	ld.global.f64 	%fd43, [%rd21+8];
	ld.global.f64 	%fd44, [%rd21];
	ld.global.f64 	%fd45, [%rd21+24];
	ld.global.f64 	%fd46, [%rd21+32];
	mul.f64 	%fd47, %fd2, %fd43;
	fma.rn.f64 	%fd48, %fd1, %fd44, %fd47;
	fma.rn.f64 	%fd49, %fd3, %fd42, %fd48;
	fma.rn.f64 	%fd50, %fd4, %fd45, %fd49;
	add.f64 	%fd51, %fd46, %fd50;
	st.global.f64 	[%rd14+24], %fd51;
	add.s32 	%r68, %r68, 4;
	add.s32 	%r67, %r67, 4;
	shl.b32 	%r41, %r57, 2;
	add.s32 	%r66, %r66, %r41;
	setp.ne.s32 	%p5, %r68, 0;
	@%p5 bra 	$L__BB1_16;
$L__BB1_17:
	and.b32  	%r29, %r32, 3;
	setp.eq.s32 	%p6, %r29, 0;
	@%p6 bra 	$L__BB1_22;
	ld.param.u64 	%rd55, [_Z18compress_calc_gradIdEvPT_PKS0_S3_S3_iii_param_2];
	cvta.to.global.u64 	%rd6, %rd55;
	setp.eq.s32 	%p7, %r29, 1;
	@%p7 bra 	$L__BB1_20;
	ld.param.u32 	%r58, [_Z18compress_calc_gradIdEvPT_PKS0_S3_S3_iii_param_6];
	ld.param.u64 	%rd51, [_Z18compress_calc_gradIdEvPT_PKS0_S3_S3_iii_param_0];
	add.s32 	%r42, %r70, %r2;
	mul.lo.s32 	%r43, %r42, %r58;
	mul.wide.s32 	%rd22, %r43, 8;
	add.s64 	%rd23, %rd6, %rd22;
	ld.global.f64 	%fd52, [%rd23+16];
	ld.global.f64 	%fd53, [%rd23+8];
	ld.global.f64 	%fd54, [%rd23];
	ld.global.f64 	%fd55, [%rd23+24];
	ld.global.f64 	%fd56, [%rd23+32];
	mul.f64 	%fd57, %fd2, %fd53;
	fma.rn.f64 	%fd58, %fd1, %fd54, %fd57;
	fma.rn.f64 	%fd59, %fd3, %fd52, %fd58;
	fma.rn.f64 	%fd60, %fd4, %fd55, %fd59;
	add.f64 	%fd61, %fd56, %fd60;
	cvta.to.global.u64 	%rd24, %rd51;
	mul.wide.s32 	%rd25, %r42, 8;
	add.s64 	%rd26, %rd24, %rd25;
	st.global.f64 	[%rd26], %fd61;
	mul.wide.s32 	%rd27, %r58, 8;
	add.s64 	%rd28, %rd23, %rd27;
	ld.global.f64 	%fd62, [%rd28+16];
	ld.global.f64 	%fd63, [%rd28+8];
	ld.global.f64 	%fd64, [%rd28];
	ld.global.f64 	%fd65, [%rd28+24];
	ld.global.f64 	%fd66, [%rd28+32];
	mul.f64 	%fd67, %fd2, %fd63;
	fma.rn.f64 	%fd68, %fd1, %fd64, %fd67;
	fma.rn.f64 	%fd69, %fd3, %fd62, %fd68;
	fma.rn.f64 	%fd70, %fd4, %fd65, %fd69;
	add.f64 	%fd71, %fd66, %fd70;
	st.global.f64 	[%rd26+8], %fd71;
	add.s32 	%r70, %r70, 2;
$L__BB1_20:
	and.b32  	%r44, %r32, 1;
	setp.eq.b32 	%p8, %r44, 1;
	not.pred 	%p9, %p8;
	@%p9 bra 	$L__BB1_22;
	ld.param.u32 	%r59, [_Z18compress_calc_gradIdEvPT_PKS0_S3_S3_iii_param_6];
	ld.param.u64 	%rd52, [_Z18compress_calc_gradIdEvPT_PKS0_S3_S3_iii_param_0];
	add.s32 	%r45, %r70, %r2;
	mul.lo.s32 	%r46, %r45, %r59;
	mul.wide.s32 	%rd29, %r46, 8;
	add.s64 	%rd30, %rd6, %rd29;
	ld.global.f64 	%fd72, [%rd30+16];
	ld.global.f64 	%fd73, [%rd30+8];
	ld.global.f64 	%fd74, [%rd30];
	ld.global.f64 	%fd75, [%rd30+24];
	ld.global.f64 	%fd76, [%rd30+32];
	mul.f64 	%fd77, %fd2, %fd73;
	fma.rn.f64 	%fd78, %fd1, %fd74, %fd77;
	fma.rn.f64 	%fd79, %fd3, %fd72, %fd78;
	fma.rn.f64 	%fd80, %fd4, %fd75, %fd79;
	add.f64 	%fd81, %fd76, %fd80;
	cvta.to.global.u64 	%rd31, %rd52;
	mul.wide.s32 	%rd32, %r45, 8;
	add.s64 	%rd33, %rd31, %rd32;
	st.global.f64 	[%rd33], %fd81;
$L__BB1_22:
	ret;

}


// ===== COMPILED SASS (sm_100) =====

	.target	sm_100

	.elftype	@"ET_EXEC"


//--------------------- .note.nv.tkinfo           --------------------------
	.section	.note.nv.tkinfo,"",@"SHT_NOTE"
	.sectionflags	@"SHF_NOTE_NV_TKINFO"
	.tkinfo
        /*0018*/ 	.word	0x00000002
        /*0030*/ 	.string	""
        /*0030*/ 	.string	"ptxas"
        /*0030*/ 	.string	"Cuda compilation tools, release 13.0, V13.0.88"
        /*0030*/ 	.string	"Build cuda_13.0.r13.0/compiler.36424714_0"
        /*0030*/ 	.string	"-arch sm_100 -m 64 "



//--------------------- .note.nv.cuinfo           --------------------------
	.section	.note.nv.cuinfo,"",@"SHT_NOTE"
	.sectionflags	@"SHF_NOTE_NV_CUINFO"
        /*0018*/ 	.short	0x0002
        /*001a*/ 	.short	0x0064
        /*001c*/ 	.short	0x0082
	.zero		2


//--------------------- .nv.info                  --------------------------
	.section	.nv.info,"",@"SHT_CUDA_INFO"
	.align	4


	//----- nvinfo : EIATTR_REGCOUNT
	.align		4
        /*0000*/ 	.byte	0x04, 0x2f
        /*0002*/ 	.short	(.L_1 - .L_0)
	.align		4
.L_0:
        /*0004*/ 	.word	index@(_Z18compress_calc_gradIfEvPT_PKS0_S3_S3_iii)
        /*0008*/ 	.word	0x0000001b


	//----- nvinfo : EIATTR_FRAME_SIZE
	.align		4
.L_1:
        /*000c*/ 	.byte	0x04, 0x11
        /*000e*/ 	.short	(.L_3 - .L_2)
	.align		4
.L_2:
        /*0010*/ 	.word	index@(_Z18compress_calc_gradIfEvPT_PKS0_S3_S3_iii)
        /*0014*/ 	.word	0x00000000


	//----- nvinfo : EIATTR_REGCOUNT
	.align		4
.L_3:
        /*0018*/ 	.byte	0x04, 0x2f
        /*001a*/ 	.short	(.L_5 - .L_4)
	.align		4
.L_4:
        /*001c*/ 	.word	index@(_Z18compress_calc_gradIdEvPT_PKS0_S3_S3_iii)
        /*0020*/ 	.word	0x00000020


	//----- nvinfo : EIATTR_FRAME_SIZE
	.align		4
.L_5:
        /*0024*/ 	.byte	0x04, 0x11
        /*0026*/ 	.short	(.L_7 - .L_6)
	.align		4
.L_6:
        /*0028*/ 	.word	index@(_Z18compress_calc_gradIdEvPT_PKS0_S3_S3_iii)
        /*002c*/ 	.word	0x00000000


	//----- nvinfo : EIATTR_MIN_STACK_SIZE
	.align		4
.L_7:
        /*0030*/ 	.byte	0x04, 0x12
        /*0032*/ 	.short	(.L_9 - .L_8)
	.align		4
.L_8:
        /*0034*/ 	.word	index@(_Z18compress_calc_gradIdEvPT_PKS0_S3_S3_iii)
        /*0038*/ 	.word	0x00000000


	//----- nvinfo : EIATTR_MIN_STACK_SIZE
	.align		4
.L_9:
        /*003c*/ 	.byte	0x04, 0x12
        /*003e*/ 	.short	(.L_11 - .L_10)
	.align		4
.L_10:
        /*0040*/ 	.word	index@(_Z18compress_calc_gradIfEvPT_PKS0_S3_S3_iii)
        /*0044*/ 	.word	0x00000000
.L_11:


//--------------------- .nv.compat                --------------------------
	.section	.nv.compat,"",@"SHT_CUDA_COMPAT_INFO"
	.align	4
        /*0000*/ 	.byte	0x02, 0x09, 0x00, 0x00, 0x02, 0x02, 0x01, 0x00, 0x02, 0x05, 0x05, 0x00, 0x03, 0x07, 0x01, 0x01
        /*0010*/ 	.byte	0x02, 0x03, 0x00, 0x00, 0x02, 0x06, 0x01, 0x00, 0x04, 0x0b, 0x08, 0x00, 0x01, 0x00, 0x00, 0x00
        /*0020*/ 	.byte	0x00, 0x00, 0x00, 0x00


//--------------------- .nv.info._Z18compress_calc_gradIdEvPT_PKS0_S3_S3_iii --------------------------
	.section	.nv.info._Z18compress_calc_gradIdEvPT_PKS0_S3_S3_iii,"",@"SHT_CUDA_INFO"
	.sectionflags	@""
	.align	4


	//----- nvinfo : EIATTR_CUDA_API_VERSION
	.align		4
        /*0000*/ 	.byte	0x04, 0x37
        /*0002*/ 	.short	(.L_13 - .L_12)
.L_12:
        /*0004*/ 	.word	0x00000082


	//----- nvinfo : EIATTR_KPARAM_INFO
	.align		4
.L_13:
        /*0008*/ 	.byte	0x04, 0x17
        /*000a*/ 	.short	(.L_15 - .L_14)
.L_14:
        /*000c*/ 	.word	0x00000000
        /*0010*/ 	.short	0x0006
        /*0012*/ 	.short	0x0028
        /*0014*/ 	.byte	0x00, 0xf0, 0x11, 0x00


	//----- nvinfo : EIATTR_KPARAM_INFO
	.align		4
.L_15:
        /*0018*/ 	.byte	0x04, 0x17
        /*001a*/ 	.short	(.L_17 - .L_16)
.L_16:
        /*001c*/ 	.word	0x00000000
        /*0020*/ 	.short	0x0005
        /*0022*/ 	.short	0x0024
        /*0024*/ 	.byte	0x00, 0xf0, 0x11, 0x00


	//----- nvinfo : EIATTR_KPARAM_INFO
	.align		4
.L_17:
        /*0028*/ 	.byte	0x04, 0x17
        /*002a*/ 	.short	(.L_19 - .L_18)
.L_18:
        /*002c*/ 	.word	0x00000000
        /*0030*/ 	.short	0x0004
        /*0032*/ 	.short	0x0020
        /*0034*/ 	.byte	0x00, 0xf0, 0x11, 0x00


	//----- nvinfo : EIATTR_KPARAM_INFO
	.align		4
.L_19:
        /*0038*/ 	.byte	0x04, 0x17
        /*003a*/ 	.short	(.L_21 - .L_20)
.L_20:
        /*003c*/ 	.word	0x00000000
        /*0040*/ 	.short	0x0003
        /*0042*/ 	.short	0x0018
        /*0044*/ 	.byte	0x00, 0xf5, 0x21, 0x00


	//----- nvinfo : EIATTR_KPARAM_INFO
	.align		4
.L_21:
        /*0048*/ 	.byte	0x04, 0x17
        /*004a*/ 	.short	(.L_23 - .L_22)
.L_22:
        /*004c*/ 	.word	0x00000000
        /*0050*/ 	.short	0x0002
        /*0052*/ 	.short	0x0010
        /*0054*/ 	.byte	0x00, 0xf5, 0x21, 0x00


	//----- nvinfo : EIATTR_KPARAM_INFO
	.align		4
.L_23:
        /*0058*/ 	.byte	0x04, 0x17
        /*005a*/ 	.short	(.L_25 - .L_24)
.L_24:
        /*005c*/ 	.word	0x00000000
        /*0060*/ 	.short	0x0001
        /*0062*/ 	.short	0x0008
        /*0064*/ 	.byte	0x00, 0xf5, 0x21, 0x00


	//----- nvinfo : EIATTR_KPARAM_INFO
	.align		4
.L_25:
        /*0068*/ 	.byte	0x04, 0x17
        /*006a*/ 	.short	(.L_27 - .L_26)
.L_26:
        /*006c*/ 	.word	0x00000000
        /*0070*/ 	.short	0x0000
        /*0072*/ 	.short	0x0000
        /*0074*/ 	.byte	0x00, 0xf5, 0x21, 0x00


	//----- nvinfo : EIATTR_SPARSE_MMA_MASK
	.align		4
.L_27:
        /*0078*/ 	.byte	0x03, 0x50
        /*007a*/ 	.short	0x0000


	//----- nvinfo : EIATTR_MAXREG_COUNT
	.align		4
        /*007c*/ 	.byte	0x03, 0x1b
        /*007e*/ 	.short	0x00ff


	//----- nvinfo : EIATTR_MERCURY_ISA_VERSION
	.align		4
        /*0080*/ 	.byte	0x03, 0x5f
        /*0082*/ 	.short	0x0101


	//----- nvinfo : EIATTR_VRC_CTA_INIT_COUNT
	.align		4
        /*0084*/ 	.byte	0x02, 0x4a
	.zero		1
	.zero		1


	//----- nvinfo : EIATTR_EXIT_INSTR_OFFSETS
	.align		4
        /*0088*/ 	.byte	0x04, 0x1c
        /*008a*/ 	.short	(.L_29 - .L_28)


	//   ....[0]....
.L_28:
        /*008c*/ 	.word	0x00000070


	//   ....[1]....
        /*0090*/ 	.word	0x000000a0


	//   ....[2]....
        /*0094*/ 	.word	0x000006b0


	//   ....[3]....
        /*0098*/ 	.word	0x00000930


	//   ....[4]....
        /*009c*/ 	.word	0x00000ad0


	//   ....[5]....
        /*00a0*/ 	.word	0x00000bb0


	//   ....[6]....
        /*00a4*/ 	.word	0x00000fd0


	//   ....[7]....
        /*00a8*/ 	.word	0x00001200


	//   ....[8]....
        /*00ac*/ 	.word	0x00001320


	//----- nvinfo : EIATTR_CBANK_PARAM_SIZE
	.align		4
.L_29:
        /*00b0*/ 	.byte	0x03, 0x19
        /*00b2*/ 	.short	0x002c


	//----- nvinfo : EIATTR_PARAM_CBANK
	.align		4
        /*00b4*/ 	.byte	0x04, 0x0a
        /*00b6*/ 	.short	(.L_31 - .L_30)
	.align		4
.L_30:
        /*00b8*/ 	.word	index@(.nv.constant0._Z18compress_calc_gradIdEvPT_PKS0_S3_S3_iii)
        /*00bc*/ 	.short	0x0380
        /*00be*/ 	.short	0x002c


	//----- nvinfo : EIATTR_SW_WAR
	.align		4
.L_31:
        /*00c0*/ 	.byte	0x04, 0x36
        /*00c2*/ 	.short	(.L_33 - .L_32)
.L_32:
        /*00c4*/ 	.word	0x00000008
.L_33:


//--------------------- .nv.info._Z18compress_calc_gradIfEvPT_PKS0_S3_S3_iii --------------------------
	.section	.nv.info._Z18compress_calc_gradIfEvPT_PKS0_S3_S3_iii,"",@"SHT_CUDA_INFO"
	.sectionflags	@""
	.align	4


	//----- nvinfo : EIATTR_CUDA_API_VERSION
	.align		4
        /*0000*/ 	.byte	0x04, 0x37
        /*0002*/ 	.short	(.L_35 - .L_34)
.L_34:
        /*0004*/ 	.word	0x00000082


	//----- nvinfo : EIATTR_KPARAM_INFO
	.align		4
.L_35:
        /*0008*/ 	.byte	0x04, 0x17
        /*000a*/ 	.short	(.L_37 - .L_36)
.L_36:
        /*000c*/ 	.word	0x00000000
        /*0010*/ 	.short	0x0006
        /*0012*/ 	.short	0x0028
        /*0014*/ 	.byte	0x00, 0xf0, 0x11, 0x00


	//----- nvinfo : EIATTR_KPARAM_INFO
	.align		4
.L_37:
        /*0018*/ 	.byte	0x04, 0x17
        /*001a*/ 	.short	(.L_39 - .L_38)
.L_38:
        /*001c*/ 	.word	0x00000000
        /*0020*/ 	.short	0x0005
        /*0022*/ 	.short	0x0024
        /*0024*/ 	.byte	0x00, 0xf0, 0x11, 0x00


	//----- nvinfo : EIATTR_KPARAM_INFO
	.align		4
.L_39:
        /*0028*/ 	.byte	0x04, 0x17
        /*002a*/ 	.short	(.L_41 - .L_40)
.L_40:
        /*002c*/ 	.word	0x00000000
        /*0030*/ 	.short	0x0004
        /*0032*/ 	.short	0x0020
        /*0034*/ 	.byte	0x00, 0xf0, 0x11, 0x00


	//----- nvinfo : EIATTR_KPARAM_INFO
	.align		4
.L_41:
        /*0038*/ 	.byte	0x04, 0x17
        /*003a*/ 	.short	(.L_43 - .L_42)
.L_42:
        /*003c*/ 	.word	0x00000000
        /*0040*/ 	.short	0x0003
        /*0042*/ 	.short	0x0018
        /*0044*/ 	.byte	0x00, 0xf5, 0x21, 0x00


	//----- nvinfo : EIATTR_KPARAM_INFO
	.align		4
.L_43:
        /*0048*/ 	.byte	0x04, 0x17
        /*004a*/ 	.short	(.L_45 - .L_44)
.L_44:
        /*004c*/ 	.word	0x00000000
        /*0050*/ 	.short	0x0002
        /*0052*/ 	.short	0x0010
        /*0054*/ 	.byte	0x00, 0xf5, 0x21, 0x00


	//----- nvinfo : EIATTR_KPARAM_INFO
	.align		4
.L_45:
        /*0058*/ 	.byte	0x04, 0x17
        /*005a*/ 	.short	(.L_47 - .L_46)
.L_46:
        /*005c*/ 	.word	0x00000000
        /*0060*/ 	.short	0x0001
        /*0062*/ 	.short	0x0008
        /*0064*/ 	.byte	0x00, 0xf5, 0x21, 0x00


	//----- nvinfo : EIATTR_KPARAM_INFO
	.align		4
.L_47:
        /*0068*/ 	.byte	0x04, 0x17
        /*006a*/ 	.short	(.L_49 - .L_48)
.L_48:
        /*006c*/ 	.word	0x00000000
        /*0070*/ 	.short	0x0000
        /*0072*/ 	.short	0x0000
        /*0074*/ 	.byte	0x00, 0xf5, 0x21, 0x00


	//----- nvinfo : EIATTR_SPARSE_MMA_MASK
	.align		4
.L_49:
        /*0078*/ 	.byte	0x03, 0x50
        /*007a*/ 	.short	0x0000


	//----- nvinfo : EIATTR_MAXREG_COUNT
	.align		4
        /*007c*/ 	.byte	0x03, 0x1b
        /*007e*/ 	.short	0x00ff


	//----- nvinfo : EIATTR_MERCURY_ISA_VERSION
	.align		4
        /*0080*/ 	.byte	0x03, 0x5f
        /*0082*/ 	.short	0x0101


	//----- nvinfo : EIATTR_VRC_CTA_INIT_COUNT
	.align		4
        /*0084*/ 	.byte	0x02, 0x4a
	.zero		1
	.zero		1


	//----- nvinfo : EIATTR_EXIT_INSTR_OFFSETS
	.align		4
        /*0088*/ 	.byte	0x04, 0x1c
        /*008a*/ 	.short	(.L_51 - .L_50)


	//   ....[0]....
.L_50:
        /*008c*/ 	.word	0x00000070


	//   ....[1]....
        /*0090*/ 	.word	0x000000a0


	//   ....[2]....
        /*0094*/ 	.word	0x000006b0


	//   ....[3]....
        /*0098*/ 	.word	0x00000930


	//   ....[4]....
        /*009c*/ 	.word	0x00000ad0


	//   ....[5]....
        /*00a0*/ 	.word	0x00000bb0


	//   ....[6]....
        /*00a4*/ 	.word	0x00001020


	//   ....[7]....
        /*00a8*/ 	.word	0x00001250


	//   ....[8]....
        /*00ac*/ 	.word	0x00001370


	//----- nvinfo : EIATTR_CBANK_PARAM_SIZE
	.align		4
.L_51:
        /*00b0*/ 	.byte	0x03, 0x19
        /*00b2*/ 	.short	0x002c


	//----- nvinfo : EIATTR_PARAM_CBANK
	.align		4
        /*00b4*/ 	.byte	0x04, 0x0a
        /*00b6*/ 	.short	(.L_53 - .L_52)
	.align		4
.L_52:
        /*00b8*/ 	.word	index@(.nv.constant0._Z18compress_calc_gradIfEvPT_PKS0_S3_S3_iii)
        /*00bc*/ 	.short	0x0380
        /*00be*/ 	.short	0x002c


	//----- nvinfo : EIATTR_SW_WAR
	.align		4
.L_53:
        /*00c0*/ 	.byte	0x04, 0x36
        /*00c2*/ 	.short	(.L_55 - .L_54)
.L_54:
        /*00c4*/ 	.word	0x00000008
.L_55:


//--------------------- .nv.callgraph             --------------------------
	.section	.nv.callgraph,"",@"SHT_CUDA_CALLGRAPH"
	.align	4
	.sectionentsize	8
	.align		4
        /*0000*/ 	.word	0x00000000
	.align		4
        /*0004*/ 	.word	0xffffffff
	.align		4
        /*0008*/ 	.word	0x00000000
	.align		4
        /*000c*/ 	.word	0xfffffffe
	.align		4
        /*0010*/ 	.word	0x00000000
	.align		4
        /*0014*/ 	.word	0xfffffffd
	.align		4
        /*0018*/ 	.word	0x00000000
	.align		4
        /*001c*/ 	.word	0xfffffffc


//--------------------- .text._Z18compress_calc_gradIdEvPT_PKS0_S3_S3_iii --------------------------
	.section	.text._Z18compress_calc_gradIdEvPT_PKS0_S3_S3_iii,"ax",@progbits
	.align	128
        .global         _Z18compress_calc_gradIdEvPT_PKS0_S3_S3_iii
        .type           _Z18compress_calc_gradIdEvPT_PKS0_S3_S3_iii,@function
        .size           _Z18compress_calc_gradIdEvPT_PKS0_S3_S3_iii,(.L_x_18 - _Z18compress_calc_gradIdEvPT_PKS0_S3_S3_iii)
        .other          _Z18compress_calc_gradIdEvPT_PKS0_S3_S3_iii,@"STO_CUDA_ENTRY STV_DEFAULT"
_Z18compress_calc_gradIdEvPT_PKS0_S3_S3_iii:
.text._Z18compress_calc_gradIdEvPT_PKS0_S3_S3_iii:
[----:B------:R-:W-:Y:S01]  /*0000*/  LDC R1, c[0x0][0x37c] ;  /* 0x0000df00ff017b82 */ /* 0x000fe20000000800 */
[----:B------:R-:W0:Y:S07]  /*0010*/  S2R R0, SR_TID.X ;  /* 0x0000000000007919 */ /* 0x000e2e0000002100 */
[----:B------:R-:W0:Y:S01]  /*0020*/  S2UR UR4, SR_CTAID.X ;  /* 0x00000000000479c3 */ /* 0x000e220000002500 */
[----:B------:R-:W1:Y:S07]  /*0030*/  LDCU UR5, c[0x0][0x3a0] ;  /* 0x00007400ff0577ac */ /* 0x000e6e0008000800 */
[----:B------:R-:W0:Y:S02]  /*0040*/  LDC R13, c[0x0][0x360] ;  /* 0x0000d800ff0d7b82 */ /* 0x000e240000000800 */
[----:B0-----:R-:W-:-:S05]  /*0050*/  IMAD R13, R13, UR4, R0 ;  /* 0x000000040d0d7c24 */ /* 0x001fca000f8e0200 */
[----:B-1----:R-:W-:-:S13]  /*0060*/  ISETP.GE.AND P0, PT, R13, UR5, PT ;  /* 0x000000050d007c0c */ /* 0x002fda000bf06270 */
[----:B------:R-:W-:Y:S05]  /*0070*/  @P0 EXIT ;  /* 0x000000000000094d */ /* 0x000fea0003800000 */
[----:B------:R-:W0:Y:S02]  /*0080*/  LDC R0, c[0x0][0x3a4] ;  /* 0x0000e900ff007b82 */ /* 0x000e240000000800 */
[----:B0-----:R-:W-:-:S13]  /*0090*/  ISETP.GE.AND P0, PT, R0, 0x1, PT ;  /* 0x000000010000780c */ /* 0x001fda0003f06270 */
[----:B------:R-:W-:Y:S05]  /*00a0*/  @!P0 EXIT ;  /* 0x000000000000894d */ /* 0x000fea0003800000 */
[----:B------:R-:W0:Y:S01]  /*00b0*/  LDC.64 R4, c[0x0][0x388] ;  /* 0x0000e200ff047b82 */ /* 0x000e220000000a00 */
[----:B------:R-:W1:Y:S07]  /*00c0*/  LDCU.64 UR6, c[0x0][0x358] ;  /* 0x00006b00ff0677ac */ /* 0x000e6e0008000a00 */
[----:B------:R-:W2:Y:S01]  /*00d0*/  LDC R3, c[0x0][0x3a8] ;  /* 0x0000ea00ff037b82 */ /* 0x000ea20000000800 */
[----:B0-----:R-:W-:-:S06]  /*00e0*/  IMAD.WIDE R4, R13, 0x8, R4 ;  /* 0x000000080d047825 */ /* 0x001fcc00078e0204 */
[----:B-1----:R-:W3:Y:S01]  /*00f0*/  LDG.E.64 R4, desc[UR6][R4.64] ;  /* 0x0000000604047981 */ /* 0x002ee2000c1e1b00 */
[----:B------:R-:W-:Y:S01]  /*0100*/  IMAD R2, R13, R0, RZ ;  /* 0x000000000d027224 */ /* 0x000fe200078e02ff */
[----:B--2---:R-:W-:Y:S01]  /*0110*/  ISETP.NE.AND P0, PT, R3, 0x4, PT ;  /* 0x000000040300780c */ /* 0x004fe20003f05270 */
[C---:B---3--:R-:W-:Y:S02]  /*0120*/  DMUL R6, R4.reuse, 5 ;  /* 0x4014000004067828 */ /* 0x048fe40000000000 */
[C---:B------:R-:W-:Y:S02]  /*0130*/  DMUL R8, R4.reuse, 4 ;  /* 0x4010000004087828 */ /* 0x040fe40000000000 */
[----:B------:R-:W-:-:S04]  /*0140*/  DMUL R10, R4, 3 ;  /* 0x40080000040a7828 */ /* 0x000fc80000000000 */
[C---:B------:R-:W-:Y:S02]  /*0150*/  DMUL R6, R4.reuse, R6 ;  /* 0x0000000604067228 */ /* 0x040fe40000000000 */
[C---:B------:R-:W-:Y:S02]  /*0160*/  DMUL R8, R4.reuse, R8 ;  /* 0x0000000804087228 */ /* 0x040fe40000000000 */
[----:B------:R-:W-:-:S04]  /*0170*/  DMUL R10, R4, R10 ;  /* 0x0000000a040a7228 */ /* 0x000fc80000000000 */
[C---:B------:R-:W-:Y:S02]  /*0180*/  DMUL R6, R4.reuse, R6 ;  /* 0x0000000604067228 */ /* 0x040fe40000000000 */
[----:B------:R-:W-:-:S06]  /*0190*/  DMUL R8, R4, R8 ;  /* 0x0000000804087228 */ /* 0x000fcc0000000000 */
[C---:B------:R-:W-:Y:S02]  /*01a0*/  DMUL R6, R4.reuse, R6 ;  /* 0x0000000604067228 */ /* 0x040fe40000000000 */
[----:B------:R-:W-:Y:S01]  /*01b0*/  DADD R4, R4, R4 ;  /* 0x0000000004047229 */ /* 0x000fe20000000004 */
[----:B------:R-:W-:Y:S10]  /*01c0*/  @P0 BRA `(.L_x_0) ;  /* 0x00000008007c0947 */ /* 0x000ff40003800000 */
[C---:B------:R-:W-:Y:S02]  /*01d0*/  ISETP.GE.U32.AND P1, PT, R0.reuse, 0x8, PT ;  /* 0x000000080000780c */ /* 0x040fe40003f26070 */
[----:B------:R-:W-:Y:S02]  /*01e0*/  LOP3.LUT R15, R0, 0x7, RZ, 0xc0, !PT ;  /* 0x00000007000f7812 */ /* 0x000fe400078ec0ff */
[----:B------:R-:W-:Y:S02]  /*01f0*/  MOV R3, RZ ;  /* 0x000000ff00037202 */ /* 0x000fe40000000f00 */
[----:B------:R-:W-:-:S07]  /*0200*/  ISETP.NE.AND P0, PT, R15, RZ, PT ;  /* 0x000000ff0f00720c */ /* 0x000fce0003f05270 */
[----:B------:R-:W-:Y:S06]  /*0210*/  @!P1 BRA `(.L_x_1) ;  /* 0x0000000400249947 */ /* 0x000fec0003800000 */
[----:B------:R-:W0:Y:S01]  /*0220*/  LDCU.64 UR4, c[0x0][0x380] ;  /* 0x00007000ff0477ac */ /* 0x000e220008000a00 */
[----:B------:R-:W-:Y:S01]  /*0230*/  LOP3.LUT R3, R0, 0x7ffffff8, RZ, 0xc0, !PT ;  /* 0x7ffffff800037812 */ /* 0x000fe200078ec0ff */
[----:B------:R-:W-:Y:S01]  /*0240*/  IMAD.SHL.U32 R13, R2, 0x4, RZ ;  /* 0x00000004020d7824 */ /* 0x000fe200078e00ff */
[----:B------:R-:W-:-:S03]  /*0250*/  MOV R12, R2 ;  /* 0x00000002000c7202 */ /* 0x000fc60000000f00 */
[----:B------:R-:W-:Y:S01]  /*0260*/  IMAD.MOV R14, RZ, RZ, -R3 ;  /* 0x000000ffff0e7224 */ /* 0x000fe200078e0a03 */
[----:B0-----:R-:W-:-:S04]  /*0270*/  UIADD3 UR4, UP0, UPT, UR4, 0x20, URZ ;  /* 0x0000002004047890 */ /* 0x001fc8000ff1e0ff */
[----:B------:R-:W-:-:S12]  /*0280*/  UIADD3.X UR5, UPT, UPT, URZ, UR5, URZ, UP0, !UPT ;  /* 0x00000005ff057290 */ /* 0x000fd800087fe4ff */
.L_x_2:
[----:B------:R-:W0:Y:S02]  /*0290*/  LDC.64 R6, c[0x0][0x390] ;  /* 0x0000e400ff067b82 */ /* 0x000e240000000a00 */
[----:B0-----:R-:W-:-:S05]  /*02a0*/  IMAD.WIDE R6, R13, 0x8, R6 ;  /* 0x000000080d067825 */ /* 0x001fca00078e0206 */
[----:B-1----:R-:W2:Y:S04]  /*02b0*/  LDG.E.64 R16, desc[UR6][R6.64+0x8] ;  /* 0x0000080606107981 */ /* 0x002ea8000c1e1b00 */
[----:B------:R-:W3:Y:S04]  /*02c0*/  LDG.E.64 R18, desc[UR6][R6.64] ;  /* 0x0000000606127981 */ /* 0x000ee8000c1e1b00 */
[----:B------:R-:W4:Y:S01]  /*02d0*/  LDG.E.64 R8, desc[UR6][R6.64+0x10] ;  /* 0x0000100606087981 */ /* 0x000f22000c1e1b00 */
[----:B--2---:R-:W-:-:S08]  /*02e0*/  DMUL R16, R4, R16 ;  /* 0x0000001004107228 */ /* 0x004fd00000000000 */
[----:B---3--:R-:W-:Y:S01]  /*02f0*/  DFMA R16, R10, R18, R16 ;  /* 0x000000120a10722b */ /* 0x008fe20000000010 */
[----:B------:R-:W-:Y:S01]  /*0300*/  MOV R18, UR4 ;  /* 0x0000000400127c02 */ /* 0x000fe20008000f00 */
[----:B------:R-:W-:-:S06]  /*0310*/  IMAD.U32 R19, RZ, RZ, UR5 ;  /* 0x00000005ff137e24 */ /* 0x000fcc000f8e00ff */
[----:B----4-:R-:W-:Y:S01]  /*0320*/  DADD R20, R8, R16 ;  /* 0x0000000008147229 */ /* 0x010fe20000000010 */
[----:B------:R-:W-:-:S06]  /*0330*/  IMAD.WIDE R8, R12, 0x8, R18 ;  /* 0x000000080c087825 */ /* 0x000fcc00078e0212 */
[----:B------:R0:W-:Y:S04]  /*0340*/  STG.E.64 desc[UR6][R8.64+-0x20], R20 ;  /* 0xffffe01408007986 */ /* 0x0001e8000c101b06 */
[----:B------:R-:W2:Y:S04]  /*0350*/  LDG.E.64 R22, desc[UR6][R6.64+0x28] ;  /* 0x0000280606167981 */ /* 0x000ea8000c1e1b00 */
[----:B------:R-:W3:Y:S04]  /*0360*/  LDG.E.64 R18, desc[UR6][R6.64+0x20] ;  /* 0x0000200606127981 */ /* 0x000ee8000c1e1b00 */
[----:B------:R-:W4:Y:S01]  /*0370*/  LDG.E.64 R16, desc[UR6][R6.64+0x30] ;  /* 0x0000300606107981 */ /* 0x000f22000c1e1b00 */
[----:B--2---:R-:W-:-:S08]  /*0380*/  DMUL R22, R4, R22 ;  /* 0x0000001604167228 */ /* 0x004fd00000000000 */
[----:B---3--:R-:W-:-:S08]  /*0390*/  DFMA R18, R10, R18, R22 ;  /* 0x000000120a12722b */ /* 0x008fd00000000016 */
[----:B----4-:R-:W-:-:S07]  /*03a0*/  DADD R22, R16, R18 ;  /* 0x0000000010167229 */ /* 0x010fce0000000012 */
[----:B------:R1:W-:Y:S04]  /*03b0*/  STG.E.64 desc[UR6][R8.64+-0x18], R22 ;  /* 0xffffe81608007986 */ /* 0x0003e8000c101b06 */
[----:B------:R-:W2:Y:S04]  /*03c0*/  LDG.E.64 R24, desc[UR6][R6.64+0x48] ;  /* 0x0000480606187981 */ /* 0x000ea8000c1e1b00 */
[----:B------:R-:W3:Y:S04]  /*03d0*/  LDG.E.64 R18, desc[UR6][R6.64+0x40] ;  /* 0x0000400606127981 */ /* 0x000ee8000c1e1b00 */
[----:B------:R-:W0:Y:S01]  /*03e0*/  LDG.E.64 R16, desc[UR6][R6.64+0x50] ;  /* 0x0000500606107981 */ /* 0x000e22000c1e1b00 */
[----:B--2---:R-:W-:-:S08]  /*03f0*/  DMUL R24, R4, R24 ;  /* 0x0000001804187228 */ /* 0x004fd00000000000 */
[----:B---3--:R-:W-:-:S08]  /*0400*/  DFMA R18, R10, R18, R24 ;  /* 0x000000120a12722b */ /* 0x008fd00000000018 */
[----:B0-----:R-:W-:-:S07]  /*0410*/  DADD R20, R16, R18 ;  /* 0x0000000010147229 */ /* 0x001fce0000000012 */
[----:B------:R0:W-:Y:S04]  /*0420*/  STG.E.64 desc[UR6][R8.64+-0x10], R20 ;  /* 0xfffff01408007986 */ /* 0x0001e8000c101b06 */
[----:B------:R-:W2:Y:S04]  /*0430*/  LDG.E.64 R24, desc[UR6][R6.64+0x68] ;  /* 0x0000680606187981 */ /* 0x000ea8000c1e1b00 */
[----:B------:R-:W3:Y:S04]  /*0440*/  LDG.E.64 R18, desc[UR6][R6.64+0x60] ;  /* 0x0000600606127981 */ /* 0x000ee8000c1e1b00 */
[----:B------:R-:W1:Y:S01]  /*0450*/  LDG.E.64 R16, desc[UR6][R6.64+0x70] ;  /* 0x0000700606107981 */ /* 0x000e62000c1e1b00 */
[----:B--2---:R-:W-:-:S08]  /*0460*/  DMUL R24, R4, R24 ;  /* 0x0000001804187228 */ /* 0x004fd00000000000 */
[----:B---3--:R-:W-:-:S08]  /*0470*/  DFMA R18, R10, R18, R24 ;  /* 0x000000120a12722b */ /* 0x008fd00000000018 */
[----:B-1----:R-:W-:-:S07]  /*0480*/  DADD R22, R16, R18 ;  /* 0x0000000010167229 */ /* 0x002fce0000000012 */
        /* <DEDUP_REMOVED lines=24> */
[----:B------:R-:W4:Y:S01]  /*0610*/  LDG.E.64 R18, desc[UR6][R6.64+0xf0] ;  /* 0x0000f00606127981 */ /* 0x000f22000c1e1b00 */
[----:B------:R-:W-:Y:S01]  /*0620*/  IADD3 R14, PT, PT, R14, 0x8, RZ ;  /* 0x000000080e0e7810 */ /* 0x000fe20007ffe0ff */
[----:B------:R-:W-:Y:S01]  /*0630*/  VIADD R13, R13, 0x20 ;  /* 0x000000200d0d7836 */ /* 0x000fe20000000000 */
[----:B------:R-:W-:-:S02]  /*0640*/  IADD3 R12, PT, PT, R12, 0x8, RZ ;  /* 0x000000080c0c7810 */ /* 0x000fc40007ffe0ff */
[----:B------:R-:W-:Y:S01]  /*0650*/  ISETP.NE.AND P1, PT, R14, RZ, PT ;  /* 0x000000ff0e00720c */ /* 0x000fe20003f25270 */
[----:B--2---:R-:W-:-:S08]  /*0660*/  DMUL R24, R4, R24 ;  /* 0x0000001804187228 */ /* 0x004fd00000000000 */
[----:B---3--:R-:W-:-:S08]  /*0670*/  DFMA R16, R10, R16, R24 ;  /* 0x000000100a10722b */ /* 0x008fd00000000018 */
[----:B----4-:R-:W-:-:S07]  /*0680*/  DADD R16, R18, R16 ;  /* 0x0000000012107229 */ /* 0x010fce0000000010 */
[----:B------:R1:W-:Y:S01]  /*0690*/  STG.E.64 desc[UR6][R8.64+0x18], R16 ;  /* 0x0000181008007986 */ /* 0x0003e2000c101b06 */
[----:B------:R-:W-:Y:S05]  /*06a0*/  @P1 BRA `(.L_x_2) ;  /* 0xfffffff800f81947 */ /* 0x000fea000383ffff */
.L_x_1:
[----:B------:R-:W-:Y:S05]  /*06b0*/  @!P0 EXIT ;  /* 0x000000000000894d */ /* 0x000fea0003800000 */
[----:B------:R-:W-:Y:S02]  /*06c0*/  ISETP.GE.U32.AND P0, PT, R15, 0x4, PT ;  /* 0x000000040f00780c */ /* 0x000fe40003f06070 */
[----:B------:R-:W-:-:S04]  /*06d0*/  LOP3.LUT R18, R0, 0x3, RZ, 0xc0, !PT ;  /* 0x0000000300127812 */ /* 0x000fc800078ec0ff */
[----:B------:R-:W-:-:S07]  /*06e0*/  ISETP.NE.AND P1, PT, R18, RZ, PT ;  /* 0x000000ff1200720c */ /* 0x000fce0003f25270 */
[----:B------:R-:W-:Y:S06]  /*06f0*/  @!P0 BRA `(.L_x_3) ;  /* 0x00000000008c8947 */ /* 0x000fec0003800000 */
[----:B------:R-:W0:Y:S01]  /*0700*/  LDC.64 R6, c[0x0][0x390] ;  /* 0x0000e400ff067b82 */ /* 0x000e220000000a00 */
[----:B------:R-:W-:-:S05]  /*0710*/  IMAD.IADD R19, R2, 0x1, R3 ;  /* 0x0000000102137824 */ /* 0x000fca00078e0203 */
[----:B-1----:R-:W-:-:S05]  /*0720*/  SHF.L.U32 R9, R19, 0x2, RZ ;  /* 0x0000000213097819 */ /* 0x002fca00000006ff */
[----:B0-----:R-:W-:Y:S02]  /*0730*/  IMAD.WIDE R6, R9, 0x8, R6 ;  /* 0x0000000809067825 */ /* 0x001fe400078e0206 */
[----:B------:R-:W0:Y:S03]  /*0740*/  LDC.64 R8, c[0x0][0x380] ;  /* 0x0000e000ff087b82 */ /* 0x000e260000000a00 */
[----:B------:R-:W2:Y:S04]  /*0750*/  LDG.E.64 R14, desc[UR6][R6.64+0x8] ;  /* 0x00000806060e7981 */ /* 0x000ea8000c1e1b00 */
[----:B------:R-:W3:Y:S04]  /*0760*/  LDG.E.64 R16, desc[UR6][R6.64] ;  /* 0x0000000606107981 */ /* 0x000ee8000c1e1b00 */
[----:B------:R-:W4:Y:S01]  /*0770*/  LDG.E.64 R12, desc[UR6][R6.64+0x10] ;  /* 0x00001006060c7981 */ /* 0x000f22000c1e1b00 */
[----:B0-----:R-:W-:Y:S01]  /*0780*/  IMAD.WIDE R8, R19, 0x8, R8 ;  /* 0x0000000813087825 */ /* 0x001fe200078e0208 */
[----:B--2---:R-:W-:-:S08]  /*0790*/  DMUL R14, R4, R14 ;  /* 0x0000000e040e7228 */ /* 0x004fd00000000000 */
[----:B---3--:R-:W-:-:S08]  /*07a0*/  DFMA R14, R10, R16, R14 ;  /* 0x000000100a0e722b */ /* 0x008fd0000000000e */
[----:B----4-:R-:W-:-:S07]  /*07b0*/  DADD R12, R12, R14 ;  /* 0x000000000c0c7229 */ /* 0x010fce000000000e */
        /* <DEDUP_REMOVED lines=8> */
[----:B------:R-:W3:Y:S04]  /*0840*/  LDG.E.64 R20, desc[UR6][R6.64+0x48] ;  /* 0x0000480606147981 */ /* 0x000ee8000c1e1b00 */
[----:B------:R-:W4:Y:S04]  /*0850*/  LDG.E.64 R22, desc[UR6][R6.64+0x40] ;  /* 0x0000400606167981 */ /* 0x000f28000c1e1b00 */
[----:B------:R-:W5:Y:S01]  /*0860*/  LDG.E.64 R16, desc[UR6][R6.64+0x50] ;  /* 0x0000500606107981 */ /* 0x000f62000c1e1b00 */
[----:B---3--:R-:W-:-:S08]  /*0870*/  DMUL R20, R4, R20 ;  /* 0x0000001404147228 */ /* 0x008fd00000000000 */
[----:B----4-:R-:W-:-:S08]  /*0880*/  DFMA R20, R10, R22, R20 ;  /* 0x000000160a14722b */ /* 0x010fd00000000014 */
[----:B-----5:R-:W-:-:S07]  /*0890*/  DADD R16, R16, R20 ;  /* 0x0000000010107229 */ /* 0x020fce0000000014 */
[----:B------:R2:W-:Y:S04]  /*08a0*/  STG.E.64 desc[UR6][R8.64+0x10], R16 ;  /* 0x0000101008007986 */ /* 0x0005e8000c101b06 */
[----:B------:R-:W3:Y:S04]  /*08b0*/  LDG.E.64 R20, desc[UR6][R6.64+0x68] ;  /* 0x0000680606147981 */ /* 0x000ee8000c1e1b00 */
[----:B------:R-:W4:Y:S04]  /*08c0*/  LDG.E.64 R22, desc[UR6][R6.64+0x60] ;  /* 0x0000600606167981 */ /* 0x000f28000c1e1b00 */
[----:B0-----:R-:W5:Y:S01]  /*08d0*/  LDG.E.64 R12, desc[UR6][R6.64+0x70] ;  /* 0x00007006060c7981 */ /* 0x001f62000c1e1b00 */
[----:B------:R-:W-:Y:S01]  /*08e0*/  VIADD R3, R3, 0x4 ;  /* 0x0000000403037836 */ /* 0x000fe20000000000 */
[----:B---3--:R-:W-:-:S08]  /*08f0*/  DMUL R20, R4, R20 ;  /* 0x0000001404147228 */ /* 0x008fd00000000000 */
[----:B----4-:R-:W-:-:S08]  /*0900*/  DFMA R20, R10, R22, R20 ;  /* 0x000000160a14722b */ /* 0x010fd00000000014 */
[----:B-----5:R-:W-:-:S07]  /*0910*/  DADD R12, R12, R20 ;  /* 0x000000000c0c7229 */ /* 0x020fce0000000014 */
[----:B------:R2:W-:Y:S04]  /*0920*/  STG.E.64 desc[UR6][R8.64+0x18], R12 ;  /* 0x0000180c08007986 */ /* 0x0005e8000c101b06 */
.L_x_3:
[----:B------:R-:W-:Y:S05]  /*0930*/  @!P1 EXIT ;  /* 0x000000000000994d */ /* 0x000fea0003800000 */
[----:B------:R-:W-:Y:S02]  /*0940*/  ISETP.NE.AND P0, PT, R18, 0x1, PT ;  /* 0x000000011200780c */ /* 0x000fe40003f05270 */
[----:B------:R-:W-:-:S04]  /*0950*/  LOP3.LUT R0, R0, 0x1, RZ, 0xc0, !PT ;  /* 0x0000000100007812 */ /* 0x000fc800078ec0ff */
[----:B------:R-:W-:-:S07]  /*0960*/  ISETP.NE.U32.AND P1, PT, R0, 0x1, PT ;  /* 0x000000010000780c */ /* 0x000fce0003f25070 */
[----:B------:R-:W-:Y:S06]  /*0970*/  @!P0 BRA `(.L_x_4) ;  /* 0x0000000000548947 */ /* 0x000fec0003800000 */
[----:B------:R-:W0:Y:S01]  /*0980*/  LDC.64 R6, c[0x0][0x390] ;  /* 0x0000e400ff067b82 */ /* 0x000e220000000a00 */
[----:B------:R-:W-:-:S05]  /*0990*/  IADD3 R19, PT, PT, R2, R3, RZ ;  /* 0x0000000302137210 */ /* 0x000fca0007ffe0ff */
[----:B-12---:R-:W-:Y:S02]  /*09a0*/  IMAD.SHL.U32 R9, R19, 0x4, RZ ;  /* 0x0000000413097824 */ /* 0x006fe400078e00ff */
[----:B------:R-:W1:Y:S02]  /*09b0*/  LDC.64 R16, c[0x0][0x380] ;  /* 0x0000e000ff107b82 */ /* 0x000e640000000a00 */
[----:B0-----:R-:W-:-:S05]  /*09c0*/  IMAD.WIDE R6, R9, 0x8, R6 ;  /* 0x0000000809067825 */ /* 0x001fca00078e0206 */
[----:B------:R-:W2:Y:S04]  /*09d0*/  LDG.E.64 R12, desc[UR6][R6.64+0x8] ;  /* 0x00000806060c7981 */ /* 0x000ea8000c1e1b00 */
[----:B------:R-:W3:Y:S04]  /*09e0*/  LDG.E.64 R14, desc[UR6][R6.64] ;  /* 0x00000006060e7981 */ /* 0x000ee8000c1e1b00 */
[----:B------:R-:W4:Y:S01]  /*09f0*/  LDG.E.64 R8, desc[UR6][R6.64+0x10] ;  /* 0x0000100606087981 */ /* 0x000f22000c1e1b00 */
[----:B-1----:R-:W-:Y:S01]  /*0a00*/  IMAD.WIDE R18, R19, 0x8, R16 ;  /* 0x0000000813127825 */ /* 0x002fe200078e0210 */
[----:B--2---:R-:W-:-:S08]  /*0a10*/  DMUL R12, R4, R12 ;  /* 0x0000000c040c7228 */ /* 0x004fd00000000000 */
[----:B---3--:R-:W-:-:S08]  /*0a20*/  DFMA R12, R10, R14, R12 ;  /* 0x0000000e0a0c722b */ /* 0x008fd0000000000c */
[----:B----4-:R-:W-:-:S07]  /*0a30*/  DADD R8, R8, R12 ;  /* 0x0000000008087229 */ /* 0x010fce000000000c */
[----:B------:R0:W-:Y:S04]  /*0a40*/  STG.E.64 desc[UR6][R18.64], R8 ;  /* 0x0000000812007986 */ /* 0x0001e8000c101b06 */
[----:B------:R-:W2:Y:S04]  /*0a50*/  LDG.E.64 R14, desc[UR6][R6.64+0x28] ;  /* 0x00002806060e7981 */ /* 0x000ea8000c1e1b00 */
[----:B------:R-:W3:Y:S04]  /*0a60*/  LDG.E.64 R16, desc[UR6][R6.64+0x20] ;  /* 0x0000200606107981 */ /* 0x000ee8000c1e1b00 */
[----:B------:R-:W4:Y:S01]  /*0a70*/  LDG.E.64 R12, desc[UR6][R6.64+0x30] ;  /* 0x00003006060c7981 */ /* 0x000f22000c1e1b00 */
[----:B------:R-:W-:Y:S01]  /*0a80*/  IADD3 R3, PT, PT, R3, 0x2, RZ ;  /* 0x0000000203037810 */ /* 0x000fe20007ffe0ff */
[----:B--2---:R-:W-:-:S08]  /*0a90*/  DMUL R14, R4, R14 ;  /* 0x0000000e040e7228 */ /* 0x004fd00000000000 */
[----:B---3--:R-:W-:-:S08]  /*0aa0*/  DFMA R14, R10, R16, R14 ;  /* 0x000000100a0e722b */ /* 0x008fd0000000000e */
[----:B----4-:R-:W-:-:S07]  /*0ab0*/  DADD R12, R12, R14 ;  /* 0x000000000c0c7229 */ /* 0x010fce000000000e */
[----:B------:R0:W-:Y:S04]  /*0ac0*/  STG.E.64 desc[UR6][R18.64+0x8], R12 ;  /* 0x0000080c12007986 */ /* 0x0001e8000c101b06 */
.L_x_4:
[----:B------:R-:W-:Y:S05]  /*0ad0*/  @P1 EXIT ;  /* 0x000000000000194d */ /* 0x000fea0003800000 */
[----:B------:R-:W3:Y:S01]  /*0ae0*/  LDC.64 R6, c[0x0][0x390] ;  /* 0x0000e400ff067b82 */ /* 0x000ee20000000a00 */
[----:B-12---:R-:W-:-:S05]  /*0af0*/  IMAD.IADD R17, R2, 0x1, R3 ;  /* 0x0000000102117824 */ /* 0x006fca00078e0203 */
[----:B------:R-:W-:Y:S02]  /*0b00*/  SHF.L.U32 R3, R17, 0x2, RZ ;  /* 0x0000000211037819 */ /* 0x000fe400000006ff */
[----:B------:R-:W1:Y:S03]  /*0b10*/  LDC.64 R14, c[0x0][0x380] ;  /* 0x0000e000ff0e7b82 */ /* 0x000e660000000a00 */
[----:B---3--:R-:W-:-:S05]  /*0b20*/  IMAD.WIDE R2, R3, 0x8, R6 ;  /* 0x0000000803027825 */ /* 0x008fca00078e0206 */
[----:B0-----:R-:W2:Y:S04]  /*0b30*/  LDG.E.64 R8, desc[UR6][R2.64+0x8] ;  /* 0x0000080602087981 */ /* 0x001ea8000c1e1b00 */
[----:B------:R-:W3:Y:S04]  /*0b40*/  LDG.E.64 R12, desc[UR6][R2.64] ;  /* 0x00000006020c7981 */ /* 0x000ee8000c1e1b00 */
[----:B------:R-:W4:Y:S01]  /*0b50*/  LDG.E.64 R6, desc[UR6][R2.64+0x10] ;  /* 0x0000100602067981 */ /* 0x000f22000c1e1b00 */
[----:B--2---:R-:W-:Y:S01]  /*0b60*/  DMUL R8, R4, R8 ;  /* 0x0000000804087228 */ /* 0x004fe20000000000 */
[----:B-1----:R-:W-:-:S07]  /*0b70*/  IMAD.WIDE R4, R17, 0x8, R14 ;  /* 0x0000000811047825 */ /* 0x002fce00078e020e */
[----:B---3--:R-:W-:-:S08]  /*0b80*/  DFMA R8, R10, R12, R8 ;  /* 0x0000000c0a08722b */ /* 0x008fd00000000008 */
[----:B----4-:R-:W-:-:S07]  /*0b90*/  DADD R6, R6, R8 ;  /* 0x0000000006067229 */ /* 0x010fce0000000008 */
[----:B------:R-:W-:Y:S01]  /*0ba0*/  STG.E.64 desc[UR6][R4.64], R6 ;  /* 0x0000000604007986 */ /* 0x000fe2000c101b06 */
[----:B------:R-:W-:Y:S05]  /*0bb0*/  EXIT ;  /* 0x000000000000794d */ /* 0x000fea0003800000 */
.L_x_0:
[----:B------:R-:W-:Y:S01]  /*0bc0*/  ISETP.GE.U32.AND P0, PT, R0, 0x4, PT ;  /* 0x000000040000780c */ /* 0x000fe20003f06070 */
[----:B------:R-:W-:-:S12]  /*0bd0*/  IMAD.MOV.U32 R27, RZ, RZ, RZ ;  /* 0x000000ffff1b7224 */ /* 0x000fd800078e00ff */
[----:B------:R-:W-:Y:S05]  /*0be0*/  @!P0 BRA `(.L_x_5) ;  /* 0x0000000000f48947 */ /* 0x000fea0003800000 */
[C---:B------:R-:W-:Y:S01]  /*0bf0*/  IMAD R26, R0.reuse, R3, RZ ;  /* 0x00000003001a7224 */ /* 0x040fe200078e02ff */
[----:B------:R-:W-:Y:S02]  /*0c00*/  LOP3.LUT R27, R0, 0x7ffffffc, RZ, 0xc0, !PT ;  /* 0x7ffffffc001b7812 */ /* 0x000fe400078ec0ff */
[----:B------:R-:W-:Y:S01]  /*0c10*/  MOV R28, R2 ;  /* 0x00000002001c7202 */ /* 0x000fe20000000f00 */
[----:B------:R-:W-:Y:S01]  /*0c20*/  IMAD R26, R13, R26, RZ ;  /* 0x0000001a0d1a7224 */ /* 0x000fe200078e02ff */
[----:B------:R-:W-:-:S07]  /*0c30*/  IADD3 R29, PT, PT, -R27, RZ, RZ ;  /* 0x000000ff1b1d7210 */ /* 0x000fce0007ffe1ff */
.L_x_6:
[----:B0-----:R-:W0:Y:S02]  /*0c40*/  LDC.64 R14, c[0x0][0x390] ;  /* 0x0000e400ff0e7b82 */ /* 0x001e240000000a00 */
[----:B0-----:R-:W-:-:S05]  /*0c50*/  IMAD.WIDE R14, R26, 0x8, R14 ;  /* 0x000000081a0e7825 */ /* 0x001fca00078e020e */
[----:B------:R-:W2:Y:S04]  /*0c60*/  LDG.E.64 R16, desc[UR6][R14.64+0x8] ;  /* 0x000008060e107981 */ /* 0x000ea8000c1e1b00 */
[----:B------:R-:W3:Y:S04]  /*0c70*/  LDG.E.64 R20, desc[UR6][R14.64] ;  /* 0x000000060e147981 */ /* 0x000ee8000c1e1b00 */
[----:B------:R-:W4:Y:S04]  /*0c80*/  LDG.E.64 R22, desc[UR6][R14.64+0x10] ;  /* 0x000010060e167981 */ /* 0x000f28000c1e1b00 */
[----:B------:R-:W5:Y:S04]  /*0c90*/  LDG.E.64 R18, desc[UR6][R14.64+0x18] ;  /* 0x000018060e127981 */ /* 0x000f68000c1e1b00 */
[----:B------:R-:W5:Y:S01]  /*0ca0*/  LDG.E.64 R12, desc[UR6][R14.64+0x20] ;  /* 0x000020060e0c7981 */ /* 0x000f62000c1e1b00 */
[----:B------:R-:W-:Y:S01]  /*0cb0*/  IMAD.WIDE R24, R3, 0x8, R14 ;  /* 0x0000000803187825 */ /* 0x000fe200078e020e */
[----:B--2---:R-:W-:-:S08]  /*0cc0*/  DMUL R16, R8, R16 ;  /* 0x0000001008107228 */ /* 0x004fd00000000000 */
[----:B---3--:R-:W-:-:S08]  /*0cd0*/  DFMA R16, R6, R20, R16 ;  /* 0x000000140610722b */ /* 0x008fd00000000010 */
[----:B----4-:R-:W-:Y:S02]  /*0ce0*/  DFMA R22, R10, R22, R16 ;  /* 0x000000160a16722b */ /* 0x010fe40000000010 */
[----:B------:R-:W0:Y:S06]  /*0cf0*/  LDC.64 R16, c[0x0][0x380] ;  /* 0x0000e000ff107b82 */ /* 0x000e2c0000000a00 */
[----:B-----5:R-:W-:-:S08]  /*0d00*/  DFMA R18, R4, R18, R22 ;  /* 0x000000120412722b */ /* 0x020fd00000000016 */
[----:B------:R-:W-:Y:S01]  /*0d10*/  DADD R18, R12, R18 ;  /* 0x000000000c127229 */ /* 0x000fe20000000012 */
[----:B0-----:R-:W-:-:S06]  /*0d20*/  IMAD.WIDE R12, R28, 0x8, R16 ;  /* 0x000000081c0c7825 */ /* 0x001fcc00078e0210 */
[----:B------:R0:W-:Y:S04]  /*0d30*/  STG.E.64 desc[UR6][R12.64], R18 ;  /* 0x000000120c007986 */ /* 0x0001e8000c101b06 */
[----:B------:R-:W2:Y:S04]  /*0d40*/  LDG.E.64 R16, desc[UR6][R24.64+0x8] ;  /* 0x0000080618107981 */ /* 0x000ea8000c1e1b00 */
[----:B------:R-:W3:Y:S04]  /*0d50*/  LDG.E.64 R20, desc[UR6][R24.64] ;  /* 0x0000000618147981 */ /* 0x000ee8000c1e1b00 */
[----:B------:R-:W4:Y:S04]  /*0d60*/  LDG.E.64 R22, desc[UR6][R24.64+0x10] ;  /* 0x0000100618167981 */ /* 0x000f28000c1e1b00 */
[----:B0-----:R-:W5:Y:S04]  /*0d70*/  LDG.E.64 R18, desc[UR6][R24.64+0x18] ;  /* 0x0000180618127981 */ /* 0x001f68000c1e1b00 */
[----:B------:R-:W5:Y:S01]  /*0d80*/  LDG.E.64 R14, desc[UR6][R24.64+0x20] ;  /* 0x00002006180e7981 */ /* 0x000f62000c1e1b00 */
[----:B--2---:R-:W-:-:S08]  /*0d90*/  DMUL R16, R8, R16 ;  /* 0x0000001008107228 */ /* 0x004fd00000000000 */
[----:B---3--:R-:W-:-:S08]  /*0da0*/  DFMA R16, R6, R20, R16 ;  /* 0x000000140610722b */ /* 0x008fd00000000010 */
[----:B----4-:R-:W-:-:S08]  /*0db0*/  DFMA R16, R10, R22, R16 ;  /* 0x000000160a10722b */ /* 0x010fd00000000010 */
[----:B-----5:R-:W-:-:S08]  /*0dc0*/  DFMA R16, R4, R18, R16 ;  /* 0x000000120410722b */ /* 0x020fd00000000010 */
[----:B------:R-:W-:Y:S01]  /*0dd0*/  DADD R20, R14, R16 ;  /* 0x000000000e147229 */ /* 0x000fe20000000010 */
[----:B------:R-:W-:-:S06]  /*0de0*/  IMAD.WIDE R14, R3, 0x8, R24 ;  /* 0x00000008030e7825 */ /* 0x000fcc00078e0218 */
[----:B------:R0:W-:Y:S04]  /*0df0*/  STG.E.64 desc[UR6][R12.64+0x8], R20 ;  /* 0x000008140c007986 */ /* 0x0001e8000c101b06 */
[----:B------:R-:W2:Y:S04]  /*0e00*/  LDG.E.64 R24, desc[UR6][R14.64+0x8] ;  /* 0x000008060e187981 */ /* 0x000ea8000c1e1b00 */
[----:B------:R-:W3:Y:S04]  /*0e10*/  LDG.E.64 R16, desc[UR6][R14.64] ;  /* 0x000000060e107981 */ /* 0x000ee8000c1e1b00 */
[----:B------:R-:W4:Y:S04]  /*0e20*/  LDG.E.64 R18, desc[UR6][R14.64+0x10] ;  /* 0x000010060e127981 */ /* 0x000f28000c1e1b00 */
[----:B0-----:R-:W5:Y:S04]  /*0e30*/  LDG.E.64 R20, desc[UR6][R14.64+0x18] ;  /* 0x000018060e147981 */ /* 0x001f68000c1e1b00 */
[----:B------:R-:W5:Y:S01]  /*0e40*/  LDG.E.64 R22, desc[UR6][R14.64+0x20] ;  /* 0x000020060e167981 */ /* 0x000f62000c1e1b00 */
[----:B--2---:R-:W-:-:S08]  /*0e50*/  DMUL R24, R8, R24 ;  /* 0x0000001808187228 */ /* 0x004fd00000000000 */
[----:B---3--:R-:W-:Y:S01]  /*0e60*/  DFMA R16, R6, R16, R24 ;  /* 0x000000100610722b */ /* 0x008fe20000000018 */
[----:B------:R-:W-:-:S07]  /*0e70*/  IMAD.WIDE R24, R3, 0x8, R14 ;  /* 0x0000000803187825 */ /* 0x000fce00078e020e */
[----:B----4-:R-:W-:-:S08]  /*0e80*/  DFMA R16, R10, R18, R16 ;  /* 0x000000120a10722b */ /* 0x010fd00000000010 */
[----:B-----5:R-:W-:-:S08]  /*0e90*/  DFMA R16, R4, R20, R16 ;  /* 0x000000140410722b */ /* 0x020fd00000000010 */
[----:B------:R-:W-:-:S07]  /*0ea0*/  DADD R22, R22, R16 ;  /* 0x0000000016167229 */ /* 0x000fce0000000010 */
[----:B------:R0:W-:Y:S04]  /*0eb0*/  STG.E.64 desc[UR6][R12.64+0x10], R22 ;  /* 0x000010160c007986 */ /* 0x0001e8000c101b06 */
[----:B------:R-:W2:Y:S04]  /*0ec0*/  LDG.E.64 R16, desc[UR6][R24.64+0x8] ;  /* 0x0000080618107981 */ /* 0x000ea8000c1e1b00 */
[----:B------:R-:W3:Y:S04]  /*0ed0*/  LDG.E.64 R20, desc[UR6][R24.64] ;  /* 0x0000000618147981 */ /* 0x000ee8000c1e1b00 */
[----:B------:R-:W4:Y:S04]  /*0ee0*/  LDG.E.64 R18, desc[UR6][R24.64+0x18] ;  /* 0x0000180618127981 */ /* 0x000f28000c1e1b00 */
[----:B0-----:R-:W5:Y:S04]  /*0ef0*/  LDG.E.64 R22, desc[UR6][R24.64+0x10] ;  /* 0x0000100618167981 */ /* 0x001f68000c1e1b00 */
[----:B------:R-:W4:Y:S01]  /*0f00*/  LDG.E.64 R14, desc[UR6][R24.64+0x20] ;  /* 0x00002006180e7981 */ /* 0x000f22000c1e1b00 */
[----:B------:R-:W-:-:S05]  /*0f10*/  VIADD R29, R29, 0x4 ;  /* 0x000000041d1d7836 */ /* 0x000fca0000000000 */
[----:B------:R-:W-:Y:S02]  /*0f20*/  ISETP.NE.AND P0, PT, R29, RZ, PT ;  /* 0x000000ff1d00720c */ /* 0x000fe40003f05270 */
[----:B------:R-:W-:Y:S02]  /*0f30*/  LEA R26, R3, R26, 0x2 ;  /* 0x0000001a031a7211 */ /* 0x000fe400078e10ff */
[----:B------:R-:W-:Y:S01]  /*0f40*/  IADD3 R28, PT, PT, R28, 0x4, RZ ;  /* 0x000000041c1c7810 */ /* 0x000fe20007ffe0ff */
[----:B--2---:R-:W-:-:S08]  /*0f50*/  DMUL R16, R8, R16 ;  /* 0x0000001008107228 */ /* 0x004fd00000000000 */
[----:B---3--:R-:W-:-:S08]  /*0f60*/  DFMA R16, R6, R20, R16 ;  /* 0x000000140610722b */ /* 0x008fd00000000010 */
[----:B-----5:R-:W-:-:S08]  /*0f70*/  DFMA R16, R10, R22, R16 ;  /* 0x000000160a10722b */ /* 0x020fd00000000010 */
[----:B----4-:R-:W-:-:S08]  /*0f80*/  DFMA R16, R4, R18, R16 ;  /* 0x000000120410722b */ /* 0x010fd00000000010 */
[----:B------:R-:W-:-:S07]  /*0f90*/  DADD R14, R14, R16 ;  /* 0x000000000e0e7229 */ /* 0x000fce0000000010 */
[----:B------:R0:W-:Y:S01]  /*0fa0*/  STG.E.64 desc[UR6][R12.64+0x18], R14 ;  /* 0x0000180e0c007986 */ /* 0x0001e2000c101b06 */
[----:B------:R-:W-:Y:S05]  /*0fb0*/  @P0 BRA `(.L_x_6) ;  /* 0xfffffffc00200947 */ /* 0x000fea000383ffff */
.L_x_5:
[----:B0-----:R-:W-:-:S13]  /*0fc0*/  LOP3.LUT P0, R12, R0, 0x3, RZ, 0xc0, !PT ;  /* 0x00000003000c7812 */ /* 0x001fda000780c0ff */
[----:B------:R-:W-:Y:S05]  /*0fd0*/  @!P0 EXIT ;  /* 0x000000000000894d */ /* 0x000fea0003800000 */
[----:B------:R-:W-:Y:S02]  /*0fe0*/  ISETP.NE.AND P0, PT, R12, 0x1, PT ;  /* 0x000000010c00780c */ /* 0x000fe40003f05270 */
[----:B------:R-:W-:-:S04]  /*0ff0*/  LOP3.LUT R0, R0, 0x1, RZ, 0xc0, !PT ;  /* 0x0000000100007812 */ /* 0x000fc800078ec0ff */
[----:B------:R-:W-:-:S07]  /*1000*/  ISETP.NE.U32.AND P1, PT, R0, 0x1, PT ;  /* 0x000000010000780c */ /* 0x000fce0003f25070 */
[----:B------:R-:W-:Y:S06]  /*1010*/  @!P0 BRA `(.L_x_7) ;  /* 0x0000000000788947 */ /* 0x000fec0003800000 */
[----:B------:R-:W0:Y:S01]  /*1020*/  LDC.64 R12, c[0x0][0x390] ;  /* 0x0000e400ff0c7b82 */ /* 0x000e220000000a00 */
[----:B------:R-:W-:-:S04]  /*1030*/  IMAD.IADD R0, R2, 0x1, R27 ;  /* 0x0000000102007824 */ /* 0x000fc800078e021b */
[----:B------:R-:W-:-:S04]  /*1040*/  IMAD R15, R0, R3, RZ ;  /* 0x00000003000f7224 */ /* 0x000fc800078e02ff */
        /* <DEDUP_REMOVED lines=8> */
[----:B---3--:R-:W-:Y:S01]  /*10d0*/  DFMA R22, R6, R20, R22 ;  /* 0x000000140616722b */ /* 0x008fe20000000016 */
[----:B------:R-:W0:Y:S07]  /*10e0*/  LDC.64 R20, c[0x0][0x380] ;  /* 0x0000e000ff147b82 */ /* 0x000e2e0000000a00 */
[----:B----4-:R-:W-:-:S08]  /*10f0*/  DFMA R14, R10, R14, R22 ;  /* 0x0000000e0a0e722b */ /* 0x010fd00000000016 */
[----:B-----5:R-:W-:-:S08]  /*1100*/  DFMA R14, R4, R16, R14 ;  /* 0x00000010040e722b */ /* 0x020fd0000000000e */
[----:B------:R-:W-:Y:S01]  /*1110*/  DADD R22, R18, R14 ;  /* 0x0000000012167229 */ /* 0x000fe2000000000e */
[----:B0-----:R-:W-:-:S06]  /*1120*/  IMAD.WIDE R20, R0, 0x8, R20 ;  /* 0x0000000800147825 */ /* 0x001fcc00078e0214 */
[----:B------:R0:W-:Y:S04]  /*1130*/  STG.E.64 desc[UR6][R20.64], R22 ;  /* 0x0000001614007986 */ /* 0x0001e8000c101b06 */
[----:B------:R-:W2:Y:S04]  /*1140*/  LDG.E.64 R28, desc[UR6][R24.64+0x8] ;  /* 0x00000806181c7981 */ /* 0x000ea8000c1e1b00 */
[----:B------:R-:W3:Y:S04]  /*1150*/  LDG.E.64 R16, desc[UR6][R24.64] ;  /* 0x0000000618107981 */ /* 0x000ee8000c1e1b00 */
[----:B------:R-:W4:Y:S04]  /*1160*/  LDG.E.64 R14, desc[UR6][R24.64+0x10] ;  /* 0x00001006180e7981 */ /* 0x000f28000c1e1b00 */
[----:B------:R-:W5:Y:S04]  /*1170*/  LDG.E.64 R12, desc[UR6][R24.64+0x18] ;  /* 0x00001806180c7981 */ /* 0x000f68000c1e1b00 */
[----:B------:R-:W5:Y:S01]  /*1180*/  LDG.E.64 R18, desc[UR6][R24.64+0x20] ;  /* 0x0000200618127981 */ /* 0x000f62000c1e1b00 */
[----:B------:R-:W-:Y:S01]  /*1190*/  IADD3 R27, PT, PT, R27, 0x2, RZ ;  /* 0x000000021b1b7810 */ /* 0x000fe20007ffe0ff */
[----:B--2---:R-:W-:-:S08]  /*11a0*/  DMUL R28, R8, R28 ;  /* 0x0000001c081c7228 */ /* 0x004fd00000000000 */
[----:B---3--:R-:W-:-:S08]  /*11b0*/  DFMA R16, R6, R16, R28 ;  /* 0x000000100610722b */ /* 0x008fd0000000001c */
[----:B----4-:R-:W-:-:S08]  /*11c0*/  DFMA R14, R10, R14, R16 ;  /* 0x0000000e0a0e722b */ /* 0x010fd00000000010 */
[----:B-----5:R-:W-:-:S08]  /*11d0*/  DFMA R12, R4, R12, R14 ;  /* 0x0000000c040c722b */ /* 0x020fd0000000000e */
[----:B------:R-:W-:-:S07]  /*11e0*/  DADD R12, R18, R12 ;  /* 0x00000000120c7229 */ /* 0x000fce000000000c */
[----:B------:R0:W-:Y:S04]  /*11f0*/  STG.E.64 desc[UR6][R20.64+0x8], R12 ;  /* 0x0000080c14007986 */ /* 0x0001e8000c101b06 */
.L_x_7:
[----:B------:R-:W-:Y:S05]  /*1200*/  @P1 EXIT ;  /* 0x000000000000194d */ /* 0x000fea0003800000 */
[----:B------:R-:W1:Y:S01]  /*1210*/  LDC.64 R16, c[0x0][0x390] ;  /* 0x0000e400ff107b82 */ /* 0x000e620000000a00 */
[----:B------:R-:W-:-:S05]  /*1220*/  IADD3 R2, PT, PT, R2, R27, RZ ;  /* 0x0000001b02027210 */ /* 0x000fca0007ffe0ff */
[----:B------:R-:W-:-:S04]  /*1230*/  IMAD R3, R2, R3, RZ ;  /* 0x0000000302037224 */ /* 0x000fc800078e02ff */
[----:B-1----:R-:W-:-:S05]  /*1240*/  IMAD.WIDE R16, R3, 0x8, R16 ;  /* 0x0000000803107825 */ /* 0x002fca00078e0210 */
[----:B0-----:R-:W2:Y:S04]  /*1250*/  LDG.E.64 R20, desc[UR6][R16.64+0x8] ;  /* 0x0000080610147981 */ /* 0x001ea8000c1e1b00 */
[----:B------:R-:W3:Y:S04]  /*1260*/  LDG.E.64 R22, desc[UR6][R16.64] ;  /* 0x0000000610167981 */ /* 0x000ee8000c1e1b00 */
[----:B------:R-:W4:Y:S04]  /*1270*/  LDG.E.64 R18, desc[UR6][R16.64+0x10] ;  /* 0x0000100610127981 */ /* 0x000f28000c1e1b00 */
[----:B------:R-:W5:Y:S04]  /*1280*/  LDG.E.64 R14, desc[UR6][R16.64+0x18] ;  /* 0x00001806100e7981 */ /* 0x000f68000c1e1b00 */
[----:B------:R-:W5:Y:S01]  /*1290*/  LDG.E.64 R12, desc[UR6][R16.64+0x20] ;  /* 0x00002006100c7981 */ /* 0x000f62000c1e1b00 */
[----:B--2---:R-:W-:-:S08]  /*12a0*/  DMUL R20, R8, R20 ;  /* 0x0000001408147228 */ /* 0x004fd00000000000 */
[----:B---3--:R-:W-:Y:S01]  /*12b0*/  DFMA R20, R6, R22, R20 ;  /* 0x000000160614722b */ /* 0x008fe20000000014 */
[----:B------:R-:W0:Y:S07]  /*12c0*/  LDC.64 R6, c[0x0][0x380] ;  /* 0x0000e000ff067b82 */ /* 0x000e2e0000000a00 */
[----:B----4-:R-:W-:-:S08]  /*12d0*/  DFMA R18, R10, R18, R20 ;  /* 0x000000120a12722b */ /* 0x010fd00000000014 */
[----:B-----5:R-:W-:-:S08]  /*12e0*/  DFMA R14, R4, R14, R18 ;  /* 0x0000000e040e722b */ /* 0x020fd00000000012 */
[----:B------:R-:W-:Y:S01]  /*12f0*/  DADD R12, R12, R14 ;  /* 0x000000000c0c7229 */ /* 0x000fe2000000000e */
[----:B0-----:R-:W-:-:S06]  /*1300*/  IMAD.WIDE R2, R2, 0x8, R6 ;  /* 0x0000000802027825 */ /* 0x001fcc00078e0206 */
[----:B------:R-:W-:Y:S01]  /*1310*/  STG.E.64 desc[UR6][R2.64], R12 ;  /* 0x0000000c02007986 */ /* 0x000fe2000c101b06 */
[----:B------:R-:W-:Y:S05]  /*1320*/  EXIT ;  /* 0x000000000000794d */ /* 0x000fea0003800000 */
.L_x_8:
[----:B------:R-:W-:-:S00]  /*1330*/  BRA `(.L_x_8) ;  /* 0xfffffffc00fc7947 */ /* 0x000fc0000383ffff */
[----:B------:R-:W-:-:S00]  /*1340*/  NOP ;  /* 0x0000000000007918 */ /* 0x000fc00000000000 */
        /* <DEDUP_REMOVED lines=11> */
.L_x_18:


//--------------------- .text._Z18compress_calc_gradIfEvPT_PKS0_S3_S3_iii --------------------------
	.section	.text._Z18compress_calc_gradIfEvPT_PKS0_S3_S3_iii,"ax",@progbits
	.align	128
        .global         _Z18compress_calc_gradIfEvPT_PKS0_S3_S3_iii
        .type           _Z18compress_calc_gradIfEvPT_PKS0_S3_S3_iii,@function
        .size           _Z18compress_calc_gradIfEvPT_PKS0_S3_S3_iii,(.L_x_19 - _Z18compress_calc_gradIfEvPT_PKS0_S3_S3_iii)
        .other          _Z18compress_calc_gradIfEvPT_PKS0_S3_S3_iii,@"STO_CUDA_ENTRY STV_DEFAULT"
_Z18compress_calc_gradIfEvPT_PKS0_S3_S3_iii:
.text._Z18compress_calc_gradIfEvPT_PKS0_S3_S3_iii:
        /* <DEDUP_REMOVED lines=15> */
[----:B-1----:R-:W3:Y:S01]  /*00f0*/  LDG.E R6, desc[UR6][R6.64] ;  /* 0x0000000606067981 */ /* 0x002ee2000c1e1900 */
[----:B------:R-:W-:Y:S01]  /*0100*/  IMAD R0, R13, R4, RZ ;  /* 0x000000040d007224 */ /* 0x000fe200078e02ff */
[----:B--2---:R-:W-:Y:S01]  /*0110*/  ISETP.NE.AND P0, PT, R9, 0x4, PT ;  /* 0x000000040900780c */ /* 0x004fe20003f05270 */
[C---:B---3--:R-:W-:Y:S01]  /*0120*/  FMUL R3, R6.reuse, 5 ;  /* 0x40a0000006037820 */ /* 0x048fe20000400000 */
[C---:B------:R-:W-:Y:S01]  /*0130*/  FMUL R5, R6.reuse, 4 ;  /* 0x4080000006057820 */ /* 0x040fe20000400000 */
[C---:B------:R-:W-:Y:S02]  /*0140*/  FMUL R11, R6.reuse, 3 ;  /* 0x40400000060b7820 */ /* 0x040fe40000400000 */
[C---:B------:R-:W-:Y:S01]  /*0150*/  FMUL R3, R6.reuse, R3 ;  /* 0x0000000306037220 */ /* 0x040fe20000400000 */
[C---:B------:R-:W-:Y:S01]  /*0160*/  FMUL R5, R6.reuse, R5 ;  /* 0x0000000506057220 */ /* 0x040fe20000400000 */
[C---:B------:R-:W-:Y:S02]  /*0170*/  FMUL R2, R6.reuse, R11 ;  /* 0x0000000b06027220 */ /* 0x040fe40000400000 */
[C---:B------:R-:W-:Y:S01]  /*0180*/  FMUL R3, R6.reuse, R3 ;  /* 0x0000000306037220 */ /* 0x040fe20000400000 */
[----:B------:R-:W-:-:S03]  /*0190*/  FMUL R8, R6, R5 ;  /* 0x0000000506087220 */ /* 0x000fc60000400000 */
[C---:B------:R-:W-:Y:S01]  /*01a0*/  FMUL R5, R6.reuse, R3 ;  /* 0x0000000306057220 */ /* 0x040fe20000400000 */
[----:B------:R-:W-:Y:S01]  /*01b0*/  FADD R3, R6, R6 ;  /* 0x0000000606037221 */ /* 0x000fe20000000000 */
[----:B------:R-:W-:Y:S06]  /*01c0*/  @P0 BRA `(.L_x_9) ;  /* 0x00000008007c0947 */ /* 0x000fec0003800000 */
[C---:B------:R-:W-:Y:S01]  /*01d0*/  ISETP.GE.U32.AND P1, PT, R4.reuse, 0x8, PT ;  /* 0x000000080400780c */ /* 0x040fe20003f26070 */
[----:B------:R-:W-:Y:S01]  /*01e0*/  HFMA2 R5, -RZ, RZ, 0, 0 ;  /* 0x00000000ff057431 */ /* 0x000fe200000001ff */
[----:B------:R-:W-:-:S04]  /*01f0*/  LOP3.LUT R18, R4, 0x7, RZ, 0xc0, !PT ;  /* 0x0000000704127812 */ /* 0x000fc800078ec0ff */
[----:B------:R-:W-:-:S07]  /*0200*/  ISETP.NE.AND P0, PT, R18, RZ, PT ;  /* 0x000000ff1200720c */ /* 0x000fce0003f05270 */
[----:B------:R-:W-:Y:S06]  /*0210*/  @!P1 BRA `(.L_x_10) ;  /* 0x0000000400249947 */ /* 0x000fec0003800000 */
[----:B------:R-:W0:Y:S01]  /*0220*/  LDCU.64 UR4, c[0x0][0x380] ;  /* 0x00007000ff0477ac */ /* 0x000e220008000a00 */
[----:B------:R-:W-:Y:S02]  /*0230*/  LOP3.LUT R5, R4, 0x7ffffff8, RZ, 0xc0, !PT ;  /* 0x7ffffff804057812 */ /* 0x000fe400078ec0ff */
[----:B------:R-:W-:Y:S02]  /*0240*/  SHF.L.U32 R10, R0, 0x2, RZ ;  /* 0x00000002000a7819 */ /* 0x000fe400000006ff */
[----:B------:R-:W-:Y:S02]  /*0250*/  MOV R11, R0 ;  /* 0x00000000000b7202 */ /* 0x000fe40000000f00 */
[----:B------:R-:W-:Y:S01]  /*0260*/  IADD3 R12, PT, PT, -R5, RZ, RZ ;  /* 0x000000ff050c7210 */ /* 0x000fe20007ffe1ff */
[----:B0-----:R-:W-:-:S04]  /*0270*/  UIADD3 UR4, UP0, UPT, UR4, 0x10, URZ ;  /* 0x0000001004047890 */ /* 0x001fc8000ff1e0ff */
[----:B------:R-:W-:-:S12]  /*0280*/  UIADD3.X UR5, UPT, UPT, URZ, UR5, URZ, UP0, !UPT ;  /* 0x00000005ff057290 */ /* 0x000fd800087fe4ff */
.L_x_11:
[----:B0-----:R-:W0:Y:S02]  /*0290*/  LDC.64 R6, c[0x0][0x390] ;  /* 0x0000e400ff067b82 */ /* 0x001e240000000a00 */
[----:B0-----:R-:W-:-:S05]  /*02a0*/  IMAD.WIDE R6, R10, 0x4, R6 ;  /* 0x000000040a067825 */ /* 0x001fca00078e0206 */
[----:B------:R-:W2:Y:S04]  /*02b0*/  LDG.E R14, desc[UR6][R6.64+0x4] ;  /* 0x00000406060e7981 */ /* 0x000ea8000c1e1900 */
[----:B------:R-:W3:Y:S04]  /*02c0*/  LDG.E R15, desc[UR6][R6.64] ;  /* 0x00000006060f7981 */ /* 0x000ee8000c1e1900 */
[----:B------:R-:W4:Y:S01]  /*02d0*/  LDG.E R13, desc[UR6][R6.64+0x8] ;  /* 0x00000806060d7981 */ /* 0x000f22000c1e1900 */
[----:B------:R-:W-:Y:S02]  /*02e0*/  MOV R8, UR4 ;  /* 0x0000000400087c02 */ /* 0x000fe40008000f00 */
[----:B------:R-:W-:-:S03]  /*02f0*/  MOV R9, UR5 ;  /* 0x0000000500097c02 */ /* 0x000fc60008000f00 */
[----:B------:R-:W-:-:S04]  /*0300*/  IMAD.WIDE R8, R11, 0x4, R8 ;  /* 0x000000040b087825 */ /* 0x000fc800078e0208 */
[----:B--2---:R-:W-:-:S04]  /*0310*/  FMUL R17, R3, R14 ;  /* 0x0000000e03117220 */ /* 0x004fc80000400000 */
[----:B---3--:R-:W-:-:S04]  /*0320*/  FFMA R14, R2, R15, R17 ;  /* 0x0000000f020e7223 */ /* 0x008fc80000000011 */
[----:B----4-:R-:W-:-:S05]  /*0330*/  FADD R13, R13, R14 ;  /* 0x0000000e0d0d7221 */ /* 0x010fca0000000000 */
[----:B------:R0:W-:Y:S04]  /*0340*/  STG.E desc[UR6][R8.64+-0x10], R13 ;  /* 0xfffff00d08007986 */ /* 0x0001e8000c101906 */
[----:B------:R-:W2:Y:S04]  /*0350*/  LDG.E R16, desc[UR6][R6.64+0x14] ;  /* 0x0000140606107981 */ /* 0x000ea8000c1e1900 */
[----:B------:R-:W3:Y:S04]  /*0360*/  LDG.E R15, desc[UR6][R6.64+0x10] ;  /* 0x00001006060f7981 */ /* 0x000ee8000c1e1900 */
[----:B------:R-:W4:Y:S01]  /*0370*/  LDG.E R14, desc[UR6][R6.64+0x18] ;  /* 0x00001806060e7981 */ /* 0x000f22000c1e1900 */
[----:B--2---:R-:W-:-:S04]  /*0380*/  FMUL R17, R3, R16 ;  /* 0x0000001003117220 */ /* 0x004fc80000400000 */
[----:B---3--:R-:W-:-:S04]  /*0390*/  FFMA R15, R2, R15, R17 ;  /* 0x0000000f020f7223 */ /* 0x008fc80000000011 */
[----:B----4-:R-:W-:-:S05]  /*03a0*/  FADD R15, R14, R15 ;  /* 0x0000000f0e0f7221 */ /* 0x010fca0000000000 */
[----:B------:R1:W-:Y:S04]  /*03b0*/  STG.E desc[UR6][R8.64+-0xc], R15 ;  /* 0xfffff40f08007986 */ /* 0x0003e8000c101906 */
[----:B------:R-:W0:Y:S04]  /*03c0*/  LDG.E R16, desc[UR6][R6.64+0x24] ;  /* 0x0000240606107981 */ /* 0x000e28000c1e1900 */
[----:B------:R-:W2:Y:S04]  /*03d0*/  LDG.E R17, desc[UR6][R6.64+0x20] ;  /* 0x0000200606117981 */ /* 0x000ea8000c1e1900 */
[----:B------:R-:W3:Y:S01]  /*03e0*/  LDG.E R14, desc[UR6][R6.64+0x28] ;  /* 0x00002806060e7981 */ /* 0x000ee2000c1e1900 */
[----:B0-----:R-:W-:-:S04]  /*03f0*/  FMUL R13, R3, R16 ;  /* 0x00000010030d7220 */ /* 0x001fc80000400000 */
[----:B--2---:R-:W-:-:S04]  /*0400*/  FFMA R13, R2, R17, R13 ;  /* 0x00000011020d7223 */ /* 0x004fc8000000000d */
[----:B---3--:R-:W-:-:S05]  /*0410*/  FADD R13, R14, R13 ;  /* 0x0000000d0e0d7221 */ /* 0x008fca0000000000 */
[----:B------:R0:W-:Y:S04]  /*0420*/  STG.E desc[UR6][R8.64+-0x8], R13 ;  /* 0xfffff80d08007986 */ /* 0x0001e8000c101906 */
[----:B------:R-:W1:Y:S04]  /*0430*/  LDG.E R16, desc[UR6][R6.64+0x34] ;  /* 0x0000340606107981 */ /* 0x000e68000c1e1900 */
[----:B------:R-:W2:Y:S04]  /*0440*/  LDG.E R17, desc[UR6][R6.64+0x30] ;  /* 0x0000300606117981 */ /* 0x000ea8000c1e1900 */
[----:B------:R-:W3:Y:S01]  /*0450*/  LDG.E R14, desc[UR6][R6.64+0x38] ;  /* 0x00003806060e7981 */ /* 0x000ee2000c1e1900 */
[----:B-1----:R-:W-:-:S04]  /*0460*/  FMUL R15, R3, R16 ;  /* 0x00000010030f7220 */ /* 0x002fc80000400000 */
[----:B--2---:R-:W-:-:S04]  /*0470*/  FFMA R15, R2, R17, R15 ;  /* 0x00000011020f7223 */ /* 0x004fc8000000000f */
[----:B---3--:R-:W-:-:S05]  /*0480*/  FADD R15, R14, R15 ;  /* 0x0000000f0e0f7221 */ /* 0x008fca0000000000 */
        /* <DEDUP_REMOVED lines=25> */
[----:B------:R-:W-:-:S02]  /*0620*/  IADD3 R12, PT, PT, R12, 0x8, RZ ;  /* 0x000000080c0c7810 */ /* 0x000fc40007ffe0ff */
[----:B------:R-:W-:Y:S02]  /*0630*/  IADD3 R10, PT, PT, R10, 0x20, RZ ;  /* 0x000000200a0a7810 */ /* 0x000fe40007ffe0ff */
[----:B------:R-:W-:Y:S02]  /*0640*/  ISETP.NE.AND P1, PT, R12, RZ, PT ;  /* 0x000000ff0c00720c */ /* 0x000fe40003f25270 */
[----:B------:R-:W-:Y:S01]  /*0650*/  IADD3 R11, PT, PT, R11, 0x8, RZ ;  /* 0x000000080b0b7810 */ /* 0x000fe20007ffe0ff */
[----:B-1----:R-:W-:-:S04]  /*0660*/  FMUL R15, R3, R16 ;  /* 0x00000010030f7220 */ /* 0x002fc80000400000 */
[----:B--2---:R-:W-:-:S04]  /*0670*/  FFMA R15, R2, R17, R15 ;  /* 0x00000011020f7223 */ /* 0x004fc8000000000f */
[----:B---3--:R-:W-:-:S05]  /*0680*/  FADD R15, R14, R15 ;  /* 0x0000000f0e0f7221 */ /* 0x008fca0000000000 */
[----:B------:R0:W-:Y:S01]  /*0690*/  STG.E desc[UR6][R8.64+0xc], R15 ;  /* 0x00000c0f08007986 */ /* 0x0001e2000c101906 */
[----:B------:R-:W-:Y:S05]  /*06a0*/  @P1 BRA `(.L_x_11) ;  /* 0xfffffff800f81947 */ /* 0x000fea000383ffff */
.L_x_10:
[----:B------:R-:W-:Y:S05]  /*06b0*/  @!P0 EXIT ;  /* 0x000000000000894d */ /* 0x000fea0003800000 */
[----:B------:R-:W-:Y:S02]  /*06c0*/  ISETP.GE.U32.AND P0, PT, R18, 0x4, PT ;  /* 0x000000041200780c */ /* 0x000fe40003f06070 */
[----:B------:R-:W-:-:S04]  /*06d0*/  LOP3.LUT R14, R4, 0x3, RZ, 0xc0, !PT ;  /* 0x00000003040e7812 */ /* 0x000fc800078ec0ff */
[----:B------:R-:W-:-:S07]  /*06e0*/  ISETP.NE.AND P1, PT, R14, RZ, PT ;  /* 0x000000ff0e00720c */ /* 0x000fce0003f25270 */
[----:B------:R-:W-:Y:S06]  /*06f0*/  @!P0 BRA `(.L_x_12) ;  /* 0x00000000008c8947 */ /* 0x000fec0003800000 */
[----:B------:R-:W1:Y:S01]  /*0700*/  LDC.64 R6, c[0x0][0x390] ;  /* 0x0000e400ff067b82 */ /* 0x000e620000000a00 */
[----:B------:R-:W-:-:S04]  /*0710*/  IADD3 R11, PT, PT, R0, R5, RZ ;  /* 0x00000005000b7210 */ /* 0x000fc80007ffe0ff */
[----:B0-----:R-:W-:-:S05]  /*0720*/  SHF.L.U32 R9, R11, 0x2, RZ ;  /* 0x000000020b097819 */ /* 0x001fca00000006ff */
[----:B-1----:R-:W-:Y:S02]  /*0730*/  IMAD.WIDE R6, R9, 0x4, R6 ;  /* 0x0000000409067825 */ /* 0x002fe400078e0206 */
[----:B------:R-:W0:Y:S03]  /*0740*/  LDC.64 R8, c[0x0][0x380] ;  /* 0x0000e000ff087b82 */ /* 0x000e260000000a00 */
[----:B------:R-:W2:Y:S04]  /*0750*/  LDG.E R12, desc[UR6][R6.64+0x4] ;  /* 0x00000406060c7981 */ /* 0x000ea8000c1e1900 */
[----:B------:R-:W3:Y:S04]  /*0760*/  LDG.E R13, desc[UR6][R6.64] ;  /* 0x00000006060d7981 */ /* 0x000ee8000c1e1900 */
[----:B------:R-:W4:Y:S01]  /*0770*/  LDG.E R10, desc[UR6][R6.64+0x8] ;  /* 0x00000806060a7981 */ /* 0x000f22000c1e1900 */
[----:B0-----:R-:W-:-:S04]  /*0780*/  IMAD.WIDE R8, R11, 0x4, R8 ;  /* 0x000000040b087825 */ /* 0x001fc800078e0208 */
        /* <DEDUP_REMOVED lines=19> */
[----:B------:R-:W3:Y:S04]  /*08c0*/  LDG.E R15, desc[UR6][R6.64+0x30] ;  /* 0x00003006060f7981 */ /* 0x000ee8000c1e1900 */
[----:B------:R-:W4:Y:S01]  /*08d0*/  LDG.E R10, desc[UR6][R6.64+0x38] ;  /* 0x00003806060a7981 */ /* 0x000f22000c1e1900 */
[----:B------:R-:W-:Y:S01]  /*08e0*/  IADD3 R5, PT, PT, R5, 0x4, RZ ;  /* 0x0000000405057810 */ /* 0x000fe20007ffe0ff */
[----:B-1----:R-:W-:-:S04]  /*08f0*/  FMUL R11, R3, R12 ;  /* 0x0000000c030b7220 */ /* 0x002fc80000400000 */
[----:B---3--:R-:W-:-:S04]  /*0900*/  FFMA R11, R2, R15, R11 ;  /* 0x0000000f020b7223 */ /* 0x008fc8000000000b */
[----:B----4-:R-:W-:-:S05]  /*0910*/  FADD R11, R10, R11 ;  /* 0x0000000b0a0b7221 */ /* 0x010fca0000000000 */
[----:B------:R2:W-:Y:S02]  /*0920*/  STG.E desc[UR6][R8.64+0xc], R11 ;  /* 0x00000c0b08007986 */ /* 0x0005e4000c101906 */
.L_x_12:
[----:B------:R-:W-:Y:S05]  /*0930*/  @!P1 EXIT ;  /* 0x000000000000994d */ /* 0x000fea0003800000 */
[----:B------:R-:W-:Y:S02]  /*0940*/  ISETP.NE.AND P0, PT, R14, 0x1, PT ;  /* 0x000000010e00780c */ /* 0x000fe40003f05270 */
[----:B------:R-:W-:-:S04]  /*0950*/  LOP3.LUT R4, R4, 0x1, RZ, 0xc0, !PT ;  /* 0x0000000104047812 */ /* 0x000fc800078ec0ff */
[----:B------:R-:W-:-:S07]  /*0960*/  ISETP.NE.U32.AND P1, PT, R4, 0x1, PT ;  /* 0x000000010400780c */ /* 0x000fce0003f25070 */
[----:B------:R-:W-:Y:S06]  /*0970*/  @!P0 BRA `(.L_x_13) ;  /* 0x0000000000548947 */ /* 0x000fec0003800000 */
[----:B------:R-:W1:Y:S01]  /*0980*/  LDC.64 R6, c[0x0][0x390] ;  /* 0x0000e400ff067b82 */ /* 0x000e620000000a00 */
[----:B0-----:R-:W-:-:S04]  /*0990*/  IADD3 R15, PT, PT, R0, R5, RZ ;  /* 0x00000005000f7210 */ /* 0x001fc80007ffe0ff */
[----:B--2---:R-:W-:-:S05]  /*09a0*/  SHF.L.U32 R9, R15, 0x2, RZ ;  /* 0x000000020f097819 */ /* 0x004fca00000006ff */
        /* <DEDUP_REMOVED lines=13> */
[----:B------:R-:W-:Y:S01]  /*0a80*/  IADD3 R5, PT, PT, R5, 0x2, RZ ;  /* 0x0000000205057810 */ /* 0x000fe20007ffe0ff */
[----:B--2---:R-:W-:-:S04]  /*0a90*/  FMUL R15, R3, R10 ;  /* 0x0000000a030f7220 */ /* 0x004fc80000400000 */
[----:B---3--:R-:W-:-:S04]  /*0aa0*/  FFMA R13, R2, R13, R15 ;  /* 0x0000000d020d7223 */ /* 0x008fc8000000000f */
[----:B----4-:R-:W-:-:S05]  /*0ab0*/  FADD R13, R4, R13 ;  /* 0x0000000d040d7221 */ /* 0x010fca0000000000 */
[----:B------:R1:W-:Y:S02]  /*0ac0*/  STG.E desc[UR6][R8.64+0x4], R13 ;  /* 0x0000040d08007986 */ /* 0x0003e4000c101906 */
.L_x_13:
[----:B------:R-:W-:Y:S05]  /*0ad0*/  @P1 EXIT ;  /* 0x000000000000194d */ /* 0x000fea0003800000 */
[----:B------:R-:W3:Y:S01]  /*0ae0*/  LDC.64 R6, c[0x0][0x390] ;  /* 0x0000e400ff067b82 */ /* 0x000ee20000000a00 */
[----:B012---:R-:W-:-:S04]  /*0af0*/  IADD3 R9, PT, PT, R0, R5, RZ ;  /* 0x0000000500097210 */ /* 0x007fc80007ffe0ff */
[----:B------:R-:W-:-:S05]  /*0b00*/  SHF.L.U32 R5, R9, 0x2, RZ ;  /* 0x0000000209057819 */ /* 0x000fca00000006ff */
[----:B---3--:R-:W-:Y:S02]  /*0b10*/  IMAD.WIDE R4, R5, 0x4, R6 ;  /* 0x0000000405047825 */ /* 0x008fe400078e0206 */
[----:B------:R-:W0:Y:S03]  /*0b20*/  LDC.64 R6, c[0x0][0x380] ;  /* 0x0000e000ff067b82 */ /* 0x000e260000000a00 */
[----:B------:R-:W2:Y:S04]  /*0b30*/  LDG.E R8, desc[UR6][R4.64+0x4] ;  /* 0x0000040604087981 */ /* 0x000ea8000c1e1900 */
[----:B------:R-:W3:Y:S04]  /*0b40*/  LDG.E R11, desc[UR6][R4.64] ;  /* 0x00000006040b7981 */ /* 0x000ee8000c1e1900 */
[----:B------:R-:W4:Y:S01]  /*0b50*/  LDG.E R0, desc[UR6][R4.64+0x8] ;  /* 0x0000080604007981 */ /* 0x000f22000c1e1900 */
[----:B--2---:R-:W-:-:S04]  /*0b60*/  FMUL R3, R3, R8 ;  /* 0x0000000803037220 */ /* 0x004fc80000400000 */
[----:B---3--:R-:W-:Y:S01]  /*0b70*/  FFMA R11, R2, R11, R3 ;  /* 0x0000000b020b7223 */ /* 0x008fe20000000003 */
[----:B0-----:R-:W-:-:S04]  /*0b80*/  IMAD.WIDE R2, R9, 0x4, R6 ;  /* 0x0000000409027825 */ /* 0x001fc800078e0206 */
[----:B----4-:R-:W-:-:S05]  /*0b90*/  FADD R11, R0, R11 ;  /* 0x0000000b000b7221 */ /* 0x010fca0000000000 */
[----:B------:R-:W-:Y:S01]  /*0ba0*/  STG.E desc[UR6][R2.64], R11 ;  /* 0x0000000b02007986 */ /* 0x000fe2000c101906 */
[----:B------:R-:W-:Y:S05]  /*0bb0*/  EXIT ;  /* 0x000000000000794d */ /* 0x000fea0003800000 */
.L_x_9:
[C---:B------:R-:W-:Y:S02]  /*0bc0*/  ISETP.GE.U32.AND P1, PT, R4.reuse, 0x4, PT ;  /* 0x000000040400780c */ /* 0x040fe40003f26070 */
[----:B------:R-:W-:Y:S02]  /*0bd0*/  LOP3.LUT R18, R4, 0x3, RZ, 0xc0, !PT ;  /* 0x0000000304127812 */ /* 0x000fe400078ec0ff */
[----:B------:R-:W-:Y:S02]  /*0be0*/  MOV R11, RZ ;  /* 0x000000ff000b7202 */ /* 0x000fe40000000f00 */
[----:B------:R-:W-:-:S07]  /*0bf0*/  ISETP.NE.AND P0, PT, R18, RZ, PT ;  /* 0x000000ff1200720c */ /* 0x000fce0003f05270 */
[----:B------:R-:W-:Y:S06]  /*0c00*/  @!P1 BRA `(.L_x_14) ;  /* 0x0000000400049947 */ /* 0x000fec0003800000 */
[----:B------:R-:W0:Y:S01]  /*0c10*/  LDCU.64 UR4, c[0x0][0x380] ;  /* 0x00007000ff0477ac */ /* 0x000e220008000a00 */
[C---:B------:R-:W-:Y:S01]  /*0c20*/  IMAD R14, R4.reuse, R9, RZ ;  /* 0x00000009040e7224 */ /* 0x040fe200078e02ff */
[----:B------:R-:W-:Y:S02]  /*0c30*/  LOP3.LUT R11, R4, 0x7ffffffc, RZ, 0xc0, !PT ;  /* 0x7ffffffc040b7812 */ /* 0x000fe400078ec0ff */
[----:B------:R-:W-:Y:S01]  /*0c40*/  MOV R10, R0 ;  /* 0x00000000000a7202 */ /* 0x000fe20000000f00 */
[----:B------:R-:W-:Y:S01]  /*0c50*/  IMAD R14, R13, R14, RZ ;  /* 0x0000000e0d0e7224 */ /* 0x000fe200078e02ff */
[----:B------:R-:W-:Y:S01]  /*0c60*/  IADD3 R15, PT, PT, -R11, RZ, RZ ;  /* 0x000000ff0b0f7210 */ /* 0x000fe20007ffe1ff */
[----:B0-----:R-:W-:-:S04]  /*0c70*/  UIADD3 UR4, UP0, UPT, UR4, 0x8, URZ ;  /* 0x0000000804047890 */ /* 0x001fc8000ff1e0ff */
[----:B------:R-:W-:-:S12]  /*0c80*/  UIADD3.X UR5, UPT, UPT, URZ, UR5, URZ, UP0, !UPT ;  /* 0x00000005ff057290 */ /* 0x000fd800087fe4ff */
.L_x_15:
[----:B0-----:R-:W0:Y:S02]  /*0c90*/  LDC.64 R12, c[0x0][0x390] ;  /* 0x0000e400ff0c7b82 */ /* 0x001e240000000a00 */
[----:B0-----:R-:W-:-:S05]  /*0ca0*/  IMAD.WIDE R12, R14, 0x4, R12 ;  /* 0x000000040e0c7825 */ /* 0x001fca00078e020c */
[----:B------:R-:W2:Y:S04]  /*0cb0*/  LDG.E R17, desc[UR6][R12.64+0x4] ;  /* 0x000004060c117981 */ /* 0x000ea8000c1e1900 */
[----:B------:R-:W3:Y:S04]  /*0cc0*/  LDG.E R6, desc[UR6][R12.64] ;  /* 0x000000060c067981 */ /* 0x000ee8000c1e1900 */
[----:B------:R-:W4:Y:S04]  /*0cd0*/  LDG.E R7, desc[UR6][R12.64+0x8] ;  /* 0x000008060c077981 */ /* 0x000f28000c1e1900 */
[----:B------:R-:W5:Y:S04]  /*0ce0*/  LDG.E R16, desc[UR6][R12.64+0xc] ;  /* 0x00000c060c107981 */ /* 0x000f68000c1e1900 */
[----:B------:R-:W5:Y:S01]  /*0cf0*/  LDG.E R19, desc[UR6][R12.64+0x10] ;  /* 0x000010060c137981 */ /* 0x000f62000c1e1900 */
[----:B--2---:R-:W-:-:S04]  /*0d00*/  FMUL R20, R8, R17 ;  /* 0x0000001108147220 */ /* 0x004fc80000400000 */
[----:B---3--:R-:W-:Y:S01]  /*0d10*/  FFMA R17, R5, R6, R20 ;  /* 0x0000000605117223 */ /* 0x008fe20000000014 */
[----:B------:R-:W-:-:S03]  /*0d20*/  MOV R6, UR4 ;  /* 0x0000000400067c02 */ /* 0x000fc60008000f00 */
[----:B----4-:R-:W-:Y:S01]  /*0d30*/  FFMA R20, R2, R7, R17 ;  /* 0x0000000702147223 */ /* 0x010fe20000000011 */
[----:B------:R-:W-:-:S03]  /*0d40*/  MOV R7, UR5 ;  /* 0x0000000500077c02 */ /* 0x000fc60008000f00 */
[----:B-----5:R-:W-:Y:S01]  /*0d50*/  FFMA R16, R3, R16, R20 ;  /* 0x0000001003107223 */ /* 0x020fe20000000014 */
[----:B------:R-:W-:-:S04]  /*0d60*/  IMAD.WIDE R6, R10, 0x4, R6 ;  /* 0x000000040a067825 */ /* 0x000fc800078e0206 */
[----:B------:R-:W-:Y:S01]  /*0d70*/  FADD R19, R19, R16 ;  /* 0x0000001013137221 */ /* 0x000fe20000000000 */
[----:B------:R-:W-:-:S04]  /*0d80*/  IMAD.WIDE R16, R9, 0x4, R12 ;  /* 0x0000000409107825 */ /* 0x000fc800078e020c */
[----:B------:R0:W-:Y:S04]  /*0d90*/  STG.E desc[UR6][R6.64+-0x8], R19 ;  /* 0xfffff81306007986 */ /* 0x0001e8000c101906 */
[----:B------:R-:W2:Y:S04]  /*0da0*/  LDG.E R21, desc[UR6][R16.64+0x4] ;  /* 0x0000040610157981 */ /* 0x000ea8000c1e1900 */
[----:B------:R-:W3:Y:S04]  /*0db0*/  LDG.E R12, desc[UR6][R16.64] ;  /* 0x00000006100c7981 */ /* 0x000ee8000c1e1900 */
[----:B------:R-:W4:Y:S04]  /*0dc0*/  LDG.E R13, desc[UR6][R16.64+0x8] ;  /* 0x00000806100d7981 */ /* 0x000f28000c1e1900 */
[----:B------:R-:W5:Y:S04]  /*0dd0*/  LDG.E R20, desc[UR6][R16.64+0xc] ;  /* 0x00000c0610147981 */ /* 0x000f68000c1e1900 */
[----:B------:R-:W5:Y:S01]  /*0de0*/  LDG.E R22, desc[UR6][R16.64+0x10] ;  /* 0x0000100610167981 */ /* 0x000f62000c1e1900 */
[----:B--2---:R-:W-:-:S04]  /*0df0*/  FMUL R24, R8, R21 ;  /* 0x0000001508187220 */ /* 0x004fc80000400000 */
[----:B---3--:R-:W-:-:S04]  /*0e00*/  FFMA R21, R5, R12, R24 ;  /* 0x0000000c05157223 */ /* 0x008fc80000000018 */
[----:B----4-:R-:W-:-:S04]  /*0e10*/  FFMA R12, R2, R13, R21 ;  /* 0x0000000d020c7223 */ /* 0x010fc80000000015 */
[----:B-----5:R-:W-:-:S04]  /*0e20*/  FFMA R13, R3, R20, R12 ;  /* 0x00000014030d7223 */ /* 0x020fc8000000000c */
[----:B------:R-:W-:Y:S01]  /*0e30*/  FADD R21, R22, R13 ;  /* 0x0000000d16157221 */ /* 0x000fe20000000000 */
[----:B------:R-:W-:-:S04]  /*0e40*/  IMAD.WIDE R12, R9, 0x4, R16 ;  /* 0x00000004090c7825 */ /* 0x000fc800078e0210 */
[----:B------:R1:W-:Y:S04]  /*0e50*/  STG.E desc[UR6][R6.64+-0x4], R21 ;  /* 0xfffffc1506007986 */ /* 0x0003e8000c101906 */
[----:B------:R-:W2:Y:S04]  /*0e60*/  LDG.E R23, desc[UR6][R12.64+0x4] ;  /* 0x000004060c177981 */ /* 0x000ea8000c1e1900 */
[----:B------:R-:W3:Y:S04]  /*0e70*/  LDG.E R20, desc[UR6][R12.64] ;  /* 0x000000060c147981 */ /* 0x000ee8000c1e1900 */
[----:B0-----:R-:W4:Y:S04]  /*0e80*/  LDG.E R19, desc[UR6][R12.64+0x8] ;  /* 0x000008060c137981 */ /* 0x001f28000c1e1900 */
        /* <DEDUP_REMOVED lines=11> */
[----:B-1----:R-:W4:Y:S04]  /*0f40*/  LDG.E R21, desc[UR6][R16.64+0x8] ;  /* 0x0000080610157981 */ /* 0x002f28000c1e1900 */
[----:B------:R-:W5:Y:S04]  /*0f50*/  LDG.E R12, desc[UR6][R16.64+0xc] ;  /* 0x00000c06100c7981 */ /* 0x000f68000c1e1900 */
[----:B------:R-:W5:Y:S01]  /*0f60*/  LDG.E R13, desc[UR6][R16.64+0x10] ;  /* 0x00001006100d7981 */ /* 0x000f62000c1e1900 */
[----:B------:R-:W-:-:S02]  /*0f70*/  IADD3 R15, PT, PT, R15, 0x4, RZ ;  /* 0x000000040f0f7810 */ /* 0x000fc40007ffe0ff */
[----:B------:R-:W-:Y:S02]  /*0f80*/  LEA R14, R9, R14, 0x2 ;  /* 0x0000000e090e7211 */ /* 0x000fe400078e10ff */
[----:B------:R-:W-:Y:S02]  /*0f90*/  ISETP.NE.AND P1, PT, R15, RZ, PT ;  /* 0x000000ff0f00720c */ /* 0x000fe40003f25270 */
[----:B------:R-:W-:Y:S01]  /*0fa0*/  IADD3 R10, PT, PT, R10, 0x4, RZ ;  /* 0x000000040a0a7810 */ /* 0x000fe20007ffe0ff */
[----:B--2---:R-:W-:-:S04]  /*0fb0*/  FMUL R22, R8, R23 ;  /* 0x0000001708167220 */ /* 0x004fc80000400000 */
[----:B---3--:R-:W-:-:S04]  /*0fc0*/  FFMA R23, R5, R20, R22 ;  /* 0x0000001405177223 */ /* 0x008fc80000000016 */
[----:B----4-:R-:W-:-:S04]  /*0fd0*/  FFMA R20, R2, R21, R23 ;  /* 0x0000001502147223 */ /* 0x010fc80000000017 */
[----:B-----5:R-:W-:-:S04]  /*0fe0*/  FFMA R12, R3, R12, R20 ;  /* 0x0000000c030c7223 */ /* 0x020fc80000000014 */
[----:B------:R-:W-:-:S05]  /*0ff0*/  FADD R13, R13, R12 ;  /* 0x0000000c0d0d7221 */ /* 0x000fca0000000000 */
[----:B------:R0:W-:Y:S01]  /*1000*/  STG.E desc[UR6][R6.64+0x4], R13 ;  /* 0x0000040d06007986 */ /* 0x0001e2000c101906 */
[----:B------:R-:W-:Y:S05]  /*1010*/  @P1 BRA `(.L_x_15) ;  /* 0xfffffffc001c1947 */ /* 0x000fea000383ffff */
.L_x_14:
[----:B------:R-:W-:Y:S05]  /*1020*/  @!P0 EXIT ;  /* 0x000000000000894d */ /* 0x000fea0003800000 */
[----:B------:R-:W-:Y:S02]  /*1030*/  ISETP.NE.AND P0, PT, R18, 0x1, PT ;  /* 0x000000011200780c */ /* 0x000fe40003f05270 */
[----:B------:R-:W-:-:S04]  /*1040*/  LOP3.LUT R4, R4, 0x1, RZ, 0xc0, !PT ;  /* 0x0000000104047812 */ /* 0x000fc800078ec0ff */
[----:B------:R-:W-:-:S07]  /*1050*/  ISETP.NE.U32.AND P1, PT, R4, 0x1, PT ;  /* 0x000000010400780c */ /* 0x000fce0003f25070 */
[----:B------:R-:W-:Y:S06]  /*1060*/  @!P0 BRA `(.L_x_16) ;  /* 0x0000000000788947 */ /* 0x000fec0003800000 */
[----:B0-----:R-:W0:Y:S01]  /*1070*/  LDC.64 R6, c[0x0][0x390] ;  /* 0x0000e400ff067b82 */ /* 0x001e220000000a00 */
[----:B------:R-:W-:-:S05]  /*1080*/  IADD3 R4, PT, PT, R0, R11, RZ ;  /* 0x0000000b00047210 */ /* 0x000fca0007ffe0ff */
[----:B------:R-:W-:-:S04]  /*1090*/  IMAD R13, R4, R9, RZ ;  /* 0x00000009040d7224 */ /* 0x000fc800078e02ff */
[----:B0-----:R-:W-:Y:S02]  /*10a0*/  IMAD.WIDE R6, R13, 0x4, R6 ;  /* 0x000000040d067825 */ /* 0x001fe400078e0206 */
[----:B------:R-:W0:Y:S03]  /*10b0*/  LDC.64 R12, c[0x0][0x380] ;  /* 0x0000e000ff0c7b82 */ /* 0x000e260000000a00 */
[----:B------:R-:W2:Y:S04]  /*10c0*/  LDG.E R17, desc[UR6][R6.64+0x4] ;  /* 0x0000040606117981 */ /* 0x000ea8000c1e1900 */
[----:B------:R-:W3:Y:S04]  /*10d0*/  LDG.E R10, desc[UR6][R6.64] ;  /* 0x00000006060a7981 */ /* 0x000ee8000c1e1900 */
[----:B------:R-:W4:Y:S04]  /*10e0*/  LDG.E R15, desc[UR6][R6.64+0x8] ;  /* 0x00000806060f7981 */ /* 0x000f28000c1e1900 */
[----:B------:R-:W5:Y:S04]  /*10f0*/  LDG.E R14, desc[UR6][R6.64+0xc] ;  /* 0x00000c06060e7981 */ /* 0x000f68000c1e1900 */
[----:B------:R-:W5:Y:S01]  /*1100*/  LDG.E R16, desc[UR6][R6.64+0x10] ;  /* 0x0000100606107981 */ /* 0x000f62000c1e1900 */
[----:B0-----:R-:W-:-:S04]  /*1110*/  IMAD.WIDE R12, R4, 0x4, R12 ;  /* 0x00000004040c7825 */ /* 0x001fc800078e020c */
        /* <DEDUP_REMOVED lines=12> */
[----:B------:R-:W-:Y:S01]  /*11e0*/  IADD3 R11, PT, PT, R11, 0x2, RZ ;  /* 0x000000020b0b7810 */ /* 0x000fe20007ffe0ff */
[----:B--2---:R-:W-:-:S04]  /*11f0*/  FMUL R16, R8, R19 ;  /* 0x0000001308107220 */ /* 0x004fc80000400000 */
[----:B---3--:R-:W-:-:S04]  /*1200*/  FFMA R19, R5, R4, R16 ;  /* 0x0000000405137223 */ /* 0x008fc80000000010 */
[----:B----4-:R-:W-:-:S04]  /*1210*/  FFMA R4, R2, R7, R19 ;  /* 0x0000000702047223 */ /* 0x010fc80000000013 */
[----:B-----5:R-:W-:-:S04]  /*1220*/  FFMA R7, R3, R6, R4 ;  /* 0x0000000603077223 */ /* 0x020fc80000000004 */
[----:B------:R-:W-:-:S05]  /*1230*/  FADD R7, R10, R7 ;  /* 0x000000070a077221 */ /* 0x000fca0000000000 */
[----:B------:R1:W-:Y:S02]  /*1240*/  STG.E desc[UR6][R12.64+0x4], R7 ;  /* 0x000004070c007986 */ /* 0x0003e4000c101906 */
.L_x_16:
[----:B------:R-:W-:Y:S05]  /*1250*/  @P1 EXIT ;  /* 0x000000000000194d */ /* 0x000fea0003800000 */
[----:B01----:R-:W0:Y:S01]  /*1260*/  LDC.64 R6, c[0x0][0x390] ;  /* 0x0000e400ff067b82 */ /* 0x003e220000000a00 */
        /* <DEDUP_REMOVED lines=14> */
[----:B------:R-:W-:-:S05]  /*1350*/  FADD R3, R14, R3 ;  /* 0x000000030e037221 */ /* 0x000fca0000000000 */
[----:B------:R-:W-:Y:S01]  /*1360*/  STG.E desc[UR6][R6.64], R3 ;  /* 0x0000000306007986 */ /* 0x000fe2000c101906 */
[----:B------:R-:W-:Y:S05]  /*1370*/  EXIT ;  /* 0x000000000000794d */ /* 0x000fea0003800000 */
.L_x_17:
        /* <DEDUP_REMOVED lines=16> */
.L_x_19:


//--------------------- .nv.shared.reserved.0     --------------------------
	.section	.nv.shared.reserved.0,"aw",@nobits
	.weak		__nv_reservedSMEM_offset_0_alias
	.size		__nv_reservedSMEM_offset_0_alias, 0, 64
	.other		__nv_reservedSMEM_offset_0_alias,@"STO_CUDA_RESERVED_SHARED STV_DEFAULT"
__nv_reservedSMEM_offset_0_alias:
	.zero		0
	.zero		64


//--------------------- .nv.constant0._Z18compress_calc_gradIdEvPT_PKS0_S3_S3_iii --------------------------
	.section	.nv.constant0._Z18compress_calc_gradIdEvPT_PKS0_S3_S3_iii,"a",@progbits
	.sectionflags	@""
	.align	4
.nv.constant0._Z18compress_calc_gradIdEvPT_PKS0_S3_S3_iii:
	.zero		940


//--------------------- .nv.constant0._Z18compress_calc_gradIfEvPT_PKS0_S3_S3_iii --------------------------
	.section	.nv.constant0._Z18compress_calc_gradIfEvPT_PKS0_S3_S3_iii,"a",@progbits
	.sectionflags	@""
	.align	4
.nv.constant0._Z18compress_calc_gradIfEvPT_PKS0_S3_S3_iii:
	.zero		940


//--------------------- SYMBOLS --------------------------

	.type		.nv.reservedSmem.offset0,@object
	.size		.nv.reservedSmem.offset0,0x4
